// auto-generated by cutlass_sweep.gemm — config: {"arch": "sm_100", "cluster_m": 2, "cluster_n": 1, "dtype": "e5m2", "stages": 4, "tile_k": 64, "tile_m": 256, "tile_n": 128}
#include "cutlass/cutlass.h"
#include "cutlass/gemm/collective/collective_builder.hpp"
#include "cutlass/gemm/device/gemm_universal_adapter.h"
#include "cutlass/gemm/kernel/gemm_universal.hpp"
#include "cutlass/epilogue/collective/collective_builder.hpp"

using ElemA = cutlass::float_e5m2_t;
using ElemB = cutlass::float_e5m2_t;
using ElemCD = cutlass::float_e5m2_t;
using Acc  = float;
using TileShape    = cute::Shape<cute::_256, cute::_128, cute::_64>;
using ClusterShape = cute::Shape<cute::_2, cute::_1, cute::_1>;

using CollectiveEpilogue = typename cutlass::epilogue::collective::CollectiveBuilder<
    cutlass::arch::Sm100, cutlass::arch::OpClassTensorOp,
    TileShape, ClusterShape,
    cutlass::epilogue::collective::EpilogueTileAuto,
    Acc, Acc,
    ElemCD, cutlass::layout::RowMajor, 128 / cutlass::sizeof_bits<ElemCD>::value,
    ElemCD, cutlass::layout::RowMajor, 128 / cutlass::sizeof_bits<ElemCD>::value,
    cutlass::epilogue::collective::EpilogueScheduleAuto
  >::CollectiveOp;

using CollectiveMainloop = typename cutlass::gemm::collective::CollectiveBuilder<
    cutlass::arch::Sm100, cutlass::arch::OpClassTensorOp,
    ElemA, cutlass::layout::RowMajor, 128 / cutlass::sizeof_bits<ElemA>::value,
    ElemB, cutlass::layout::ColumnMajor, 128 / cutlass::sizeof_bits<ElemB>::value,
    Acc,
    TileShape, ClusterShape,
    cutlass::gemm::collective::StageCount<4>,
    cutlass::gemm::collective::KernelScheduleAuto
  >::CollectiveOp;

using GemmKernel = cutlass::gemm::kernel::GemmUniversal<
    cute::Shape<int,int,int,int>,
    CollectiveMainloop,
    CollectiveEpilogue
>;
using Gemm = cutlass::gemm::device::GemmUniversalAdapter<GemmKernel>;

// Force the device kernel symbol into the cubin without needing a host main.
auto* _anchor = &cutlass::device_kernel<GemmKernel>;


// ===== COMPILED SASS (sm_100a) =====

	.target	sm_100a

	.elftype	@"ET_EXEC"


//--------------------- .note.nv.tkinfo           --------------------------
	.section	.note.nv.tkinfo,"",@"SHT_NOTE"
	.sectionflags	@"SHF_NOTE_NV_TKINFO"
	.tkinfo
        /*0018*/ 	.word	0x00000002
        /*0030*/ 	.string	""
        /*0030*/ 	.string	"ptxas"
        /*0030*/ 	.string	"Cuda compilation tools, release 13.0, V13.0.88"
        /*0030*/ 	.string	"Build cuda_13.0.r13.0/compiler.36424714_0"
        /*0030*/ 	.string	"-arch sm_100a -m 64 "



//--------------------- .note.nv.cuinfo           --------------------------
	.section	.note.nv.cuinfo,"",@"SHT_NOTE"
	.sectionflags	@"SHF_NOTE_NV_CUINFO"
        /*0018*/ 	.short	0x0002
        /*001a*/ 	.short	0x0064
        /*001c*/ 	.short	0x0082
	.zero		2


//--------------------- .nv.info                  --------------------------
	.section	.nv.info,"",@"SHT_CUDA_INFO"
	.align	4


	//----- nvinfo : EIATTR_REGCOUNT
	.align		4
        /*0000*/ 	.byte	0x04, 0x2f
        /*0002*/ 	.short	(.L_19 - .L_18)
	.align		4
.L_18:
        /*0004*/ 	.word	index@(_ZN7cutlass13device_kernelINS_4gemm6kernel13GemmUniversalIN4cute5tupleIJiiiiEEENS1_10collective13CollectiveMmaINS1_35MainloopSm100TmaUmmaWarpSpecializedILi4ELi2ELi4ENS5_IJNS4_1CILi2EEENSA_ILi1EEESC_EEEEENS5_IJNSA_ILi256EEENSA_ILi128EEENSA_ILi64EEEEEENS_12float_e5m2_tENS5_IJlSC_lEEESJ_SK_NS4_8TiledMMAINS4_8MMA_AtomIJNS4_10MMA_TraitsINS4_25SM100_MMA_F8F6F4_2x1SM_SSEJSJ_SJ_fSF_SG_NS4_17integral_constantINS4_4UMMA5MajorELSR_0EEESS_NSP_INSQ_7ScaleInELST_0EEESU_EEEEEENS4_6LayoutINS5_IJSC_SC_SC_EEENS5_IJNSA_ILi0EEESZ_SZ_EEEEENS5_IJNS4_10UnderscoreES12_S12_EEEEENS4_18SM100_TMA_2SM_LOADENS4_14ComposedLayoutINS4_7SwizzleILi2ELi4ELi3EEENS4_18smem_ptr_flag_bitsILi8EEENSX_INS5_IJNSA_ILi8EEESH_EEENS5_IJSH_SC_EEEEEEEvNS4_8identityES15_S1F_vS1G_EENS_8epilogue10collective18CollectiveEpilogueINS1I_23Sm100TmaWarpSpecializedILi2ELi2ELi64ELb0ELb0EEEJNS5_IJSG_SG_SH_EEENS5_IJNSX_ISG_SC_EENSX_ISH_SC_EEEEESJ_SK_SJ_SK_NS1I_6fusion15FusionCallbacksIS1M_NS1R_17LinearCombinationISJ_fSJ_fLNS_15FloatRoundStyleE2EEES1N_S1Q_JEEENS4_5SM1004TMEM4LOAD26SM100_TMEM_LOAD_32dp32b64xENS4_13SM90_TMA_LOADES1F_NS4_39AutoVectorizingCopyWithAssumedAlignmentILi128EEENS4_14SM90_TMA_STOREES1F_S23_S23_EEEvvEEEEvNT_6ParamsE)
        /*0008*/ 	.word	0x000000de


	//----- nvinfo : EIATTR_FRAME_SIZE
	.align		4
.L_19:
        /*000c*/ 	.byte	0x04, 0x11
        /*000e*/ 	.short	(.L_21 - .L_20)
	.align		4
.L_20:
        /*0010*/ 	.word	index@($__internal_2_$__cuda_sm10x_tcgen05_guardrail_trap_unallocated_columns_being_dealloced)
        /*0014*/ 	.word	0x00000000


	//----- nvinfo : EIATTR_FRAME_SIZE
	.align		4
.L_21:
        /*0018*/ 	.byte	0x04, 0x11
        /*001a*/ 	.short	(.L_23 - .L_22)
	.align		4
.L_22:
        /*001c*/ 	.word	index@($__internal_1_$__cuda_sm10x_tcgen05_guardrail_trap_phase_invalid_during_alloc)
        /*0020*/ 	.word	0x00000000


	//----- nvinfo : EIATTR_FRAME_SIZE
	.align		4
.L_23:
        /*0024*/ 	.byte	0x04, 0x11
        /*0026*/ 	.short	(.L_25 - .L_24)
	.align		4
.L_24:
        /*0028*/ 	.word	index@($__internal_0_$__cuda_sm10x_tcgen05_guardrail_trap_col_being_dealloced_not_returned_by_alloc)
        /*002c*/ 	.word	0x00000000


	//----- nvinfo : EIATTR_FRAME_SIZE
	.align		4
.L_25:
        /*0030*/ 	.byte	0x04, 0x11
        /*0032*/ 	.short	(.L_27 - .L_26)
	.align		4
.L_26:
        /*0034*/ 	.word	index@(_ZN7cutlass13device_kernelINS_4gemm6kernel13GemmUniversalIN4cute5tupleIJiiiiEEENS1_10collective13CollectiveMmaINS1_35MainloopSm100TmaUmmaWarpSpecializedILi4ELi2ELi4ENS5_IJNS4_1CILi2EEENSA_ILi1EEESC_EEEEENS5_IJNSA_ILi256EEENSA_ILi128EEENSA_ILi64EEEEEENS_12float_e5m2_tENS5_IJlSC_lEEESJ_SK_NS4_8TiledMMAINS4_8MMA_AtomIJNS4_10MMA_TraitsINS4_25SM100_MMA_F8F6F4_2x1SM_SSEJSJ_SJ_fSF_SG_NS4_17integral_constantINS4_4UMMA5MajorELSR_0EEESS_NSP_INSQ_7ScaleInELST_0EEESU_EEEEEENS4_6LayoutINS5_IJSC_SC_SC_EEENS5_IJNSA_ILi0EEESZ_SZ_EEEEENS5_IJNS4_10UnderscoreES12_S12_EEEEENS4_18SM100_TMA_2SM_LOADENS4_14ComposedLayoutINS4_7SwizzleILi2ELi4ELi3EEENS4_18smem_ptr_flag_bitsILi8EEENSX_INS5_IJNSA_ILi8EEESH_EEENS5_IJSH_SC_EEEEEEEvNS4_8identityES15_S1F_vS1G_EENS_8epilogue10collective18CollectiveEpilogueINS1I_23Sm100TmaWarpSpecializedILi2ELi2ELi64ELb0ELb0EEEJNS5_IJSG_SG_SH_EEENS5_IJNSX_ISG_SC_EENSX_ISH_SC_EEEEESJ_SK_SJ_SK_NS1I_6fusion15FusionCallbacksIS1M_NS1R_17LinearCombinationISJ_fSJ_fLNS_15FloatRoundStyleE2EEES1N_S1Q_JEEENS4_5SM1004TMEM4LOAD26SM100_TMEM_LOAD_32dp32b64xENS4_13SM90_TMA_LOADES1F_NS4_39AutoVectorizingCopyWithAssumedAlignmentILi128EEENS4_14SM90_TMA_STOREES1F_S23_S23_EEEvvEEEEvNT_6ParamsE)
        /*0038*/ 	.word	0x00000000


	//----- nvinfo : EIATTR_MIN_STACK_SIZE
	.align		4
.L_27:
        /*003c*/ 	.byte	0x04, 0x12
        /*003e*/ 	.short	(.L_29 - .L_28)
	.align		4
.L_28:
        /*0040*/ 	.word	index@(_ZN7cutlass13device_kernelINS_4gemm6kernel13GemmUniversalIN4cute5tupleIJiiiiEEENS1_10collective13CollectiveMmaINS1_35MainloopSm100TmaUmmaWarpSpecializedILi4ELi2ELi4ENS5_IJNS4_1CILi2EEENSA_ILi1EEESC_EEEEENS5_IJNSA_ILi256EEENSA_ILi128EEENSA_ILi64EEEEEENS_12float_e5m2_tENS5_IJlSC_lEEESJ_SK_NS4_8TiledMMAINS4_8MMA_AtomIJNS4_10MMA_TraitsINS4_25SM100_MMA_F8F6F4_2x1SM_SSEJSJ_SJ_fSF_SG_NS4_17integral_constantINS4_4UMMA5MajorELSR_0EEESS_NSP_INSQ_7ScaleInELST_0EEESU_EEEEEENS4_6LayoutINS5_IJSC_SC_SC_EEENS5_IJNSA_ILi0EEESZ_SZ_EEEEENS5_IJNS4_10UnderscoreES12_S12_EEEEENS4_18SM100_TMA_2SM_LOADENS4_14ComposedLayoutINS4_7SwizzleILi2ELi4ELi3EEENS4_18smem_ptr_flag_bitsILi8EEENSX_INS5_IJNSA_ILi8EEESH_EEENS5_IJSH_SC_EEEEEEEvNS4_8identityES15_S1F_vS1G_EENS_8epilogue10collective18CollectiveEpilogueINS1I_23Sm100TmaWarpSpecializedILi2ELi2ELi64ELb0ELb0EEEJNS5_IJSG_SG_SH_EEENS5_IJNSX_ISG_SC_EENSX_ISH_SC_EEEEESJ_SK_SJ_SK_NS1I_6fusion15FusionCallbacksIS1M_NS1R_17LinearCombinationISJ_fSJ_fLNS_15FloatRoundStyleE2EEES1N_S1Q_JEEENS4_5SM1004TMEM4LOAD26SM100_TMEM_LOAD_32dp32b64xENS4_13SM90_TMA_LOADES1F_NS4_39AutoVectorizingCopyWithAssumedAlignmentILi128EEENS4_14SM90_TMA_STOREES1F_S23_S23_EEEvvEEEEvNT_6ParamsE)
        /*0044*/ 	.word	0x00000000
.L_29:


//--------------------- .nv.compat                --------------------------
	.section	.nv.compat,"",@"SHT_CUDA_COMPAT_INFO"
	.align	4
        /*0000*/ 	.byte	0x02, 0x09, 0x01, 0x00, 0x02, 0x02, 0x02, 0x00, 0x02, 0x05, 0x05, 0x00, 0x03, 0x07, 0x01, 0x01
        /*0010*/ 	.byte	0x02, 0x03, 0x01, 0x00, 0x02, 0x06, 0x01, 0x00, 0x04, 0x0b, 0x08, 0x00, 0x09, 0x00, 0x00, 0x00
        /*0020*/ 	.byte	0x00, 0x00, 0x00, 0x00


//--------------------- .nv.info._ZN7cutlass13device_kernelINS_4gemm6kernel13GemmUniversalIN4cute5tupleIJiiiiEEENS1_10collective13CollectiveMmaINS1_35MainloopSm100TmaUmmaWarpSpecializedILi4ELi2ELi4ENS5_IJNS4_1CILi2EEENSA_ILi1EEESC_EEEEENS5_IJNSA_ILi256EEENSA_ILi128EEENSA_ILi64EEEEEENS_12float_e5m2_tENS5_IJlSC_lEEESJ_SK_NS4_8TiledMMAINS4_8MMA_AtomIJNS4_10MMA_TraitsINS4_25SM100_MMA_F8F6F4_2x1SM_SSEJSJ_SJ_fSF_SG_NS4_17integral_constantINS4_4UMMA5MajorELSR_0EEESS_NSP_INSQ_7ScaleInELST_0EEESU_EEEEEENS4_6LayoutINS5_IJSC_SC_SC_EEENS5_IJNSA_ILi0EEESZ_SZ_EEEEENS5_IJNS4_10UnderscoreES12_S12_EEEEENS4_18SM100_TMA_2SM_LOADENS4_14ComposedLayoutINS4_7SwizzleILi2ELi4ELi3EEENS4_18smem_ptr_flag_bitsILi8EEENSX_INS5_IJNSA_ILi8EEESH_EEENS5_IJSH_SC_EEEEEEEvNS4_8identityES15_S1F_vS1G_EENS_8epilogue10collective18CollectiveEpilogueINS1I_23Sm100TmaWarpSpecializedILi2ELi2ELi64ELb0ELb0EEEJNS5_IJSG_SG_SH_EEENS5_IJNSX_ISG_SC_EENSX_ISH_SC_EEEEESJ_SK_SJ_SK_NS1I_6fusion15FusionCallbacksIS1M_NS1R_17LinearCombinationISJ_fSJ_fLNS_15FloatRoundStyleE2EEES1N_S1Q_JEEENS4_5SM1004TMEM4LOAD26SM100_TMEM_LOAD_32dp32b64xENS4_13SM90_TMA_LOADES1F_NS4_39AutoVectorizingCopyWithAssumedAlignmentILi128EEENS4_14SM90_TMA_STOREES1F_S23_S23_EEEvvEEEEvNT_6ParamsE --------------------------
	.section	.nv.info._ZN7cutlass13device_kernelINS_4gemm6kernel13GemmUniversalIN4cute5tupleIJiiiiEEENS1_10collective13CollectiveMmaINS1_35MainloopSm100TmaUmmaWarpSpecializedILi4ELi2ELi4ENS5_IJNS4_1CILi2EEENSA_ILi1EEESC_EEEEENS5_IJNSA_ILi256EEENSA_ILi128EEENSA_ILi64EEEEEENS_12float_e5m2_tENS5_IJlSC_lEEESJ_SK_NS4_8TiledMMAINS4_8MMA_AtomIJNS4_10MMA_TraitsINS4_25SM100_MMA_F8F6F4_2x1SM_SSEJSJ_SJ_fSF_SG_NS4_17integral_constantINS4_4UMMA5MajorELSR_0EEESS_NSP_INSQ_7ScaleInELST_0EEESU_EEEEEENS4_6LayoutINS5_IJSC_SC_SC_EEENS5_IJNSA_ILi0EEESZ_SZ_EEEEENS5_IJNS4_10UnderscoreES12_S12_EEEEENS4_18SM100_TMA_2SM_LOADENS4_14ComposedLayoutINS4_7SwizzleILi2ELi4ELi3EEENS4_18smem_ptr_flag_bitsILi8EEENSX_INS5_IJNSA_ILi8EEESH_EEENS5_IJSH_SC_EEEEEEEvNS4_8identityES15_S1F_vS1G_EENS_8epilogue10collective18CollectiveEpilogueINS1I_23Sm100TmaWarpSpecializedILi2ELi2ELi64ELb0ELb0EEEJNS5_IJSG_SG_SH_EEENS5_IJNSX_ISG_SC_EENSX_ISH_SC_EEEEESJ_SK_SJ_SK_NS1I_6fusion15FusionCallbacksIS1M_NS1R_17LinearCombinationISJ_fSJ_fLNS_15FloatRoundStyleE2EEES1N_S1Q_JEEENS4_5SM1004TMEM4LOAD26SM100_TMEM_LOAD_32dp32b64xENS4_13SM90_TMA_LOADES1F_NS4_39AutoVectorizingCopyWithAssumedAlignmentILi128EEENS4_14SM90_TMA_STOREES1F_S23_S23_EEEvvEEEEvNT_6ParamsE,"",@"SHT_CUDA_INFO"
	.sectionflags	@""
	.align	4


	//----- nvinfo : EIATTR_CUDA_API_VERSION
	.align		4
        /*0000*/ 	.byte	0x04, 0x37
        /*0002*/ 	.short	(.L_31 - .L_30)
.L_30:
        /*0004*/ 	.word	0x00000082


	//----- nvinfo : EIATTR_KPARAM_INFO
	.align		4
.L_31:
        /*0008*/ 	.byte	0x04, 0x17
        /*000a*/ 	.short	(.L_33 - .L_32)
.L_32:
        /*000c*/ 	.word	0x00000000
        /*0010*/ 	.short	0x0000
        /*0012*/ 	.short	0x0000
        /*0014*/ 	.byte	0x00, 0xf0, 0x01, 0x20


	//----- nvinfo : EIATTR_AT_ENTRY_FRAGMENTS
	.align		4
.L_33:
        /*0018*/ 	.byte	0x04, 0x4f
        /*001a*/ 	.short	(.L_35 - .L_34)


	//   ....[0]....
.L_34:
        /*001c*/ 	.word	0x00000007


	//----- nvinfo : EIATTR_RESERVED_SMEM_USED
	.align		4
.L_35:
        /*0020*/ 	.byte	0x01, 0x41
	.zero		2


	//----- nvinfo : EIATTR_SPARSE_MMA_MASK
	.align		4
        /*0024*/ 	.byte	0x03, 0x50
        /*0026*/ 	.short	0x0000


	//----- nvinfo : EIATTR_TCGEN05_2CTA_USED
	.align		4
        /*0028*/ 	.byte	0x01, 0x52
	.zero		2


	//----- nvinfo : EIATTR_MAXREG_COUNT
	.align		4
        /*002c*/ 	.byte	0x03, 0x1b
        /*002e*/ 	.short	0x00ff


	//----- nvinfo : EIATTR_NUM_BARRIERS
	.align		4
        /*0030*/ 	.byte	0x02, 0x4c
        /*0032*/ 	.byte	0x07
	.zero		1


	//----- nvinfo : EIATTR_EXTERNS
	.align		4
        /*0034*/ 	.byte	0x04, 0x0f
        /*0036*/ 	.short	(.L_37 - .L_36)


	//   ....[0]....
	.align		4
.L_36:
        /*0038*/ 	.word	index@(__assertfail)


	//----- nvinfo : EIATTR_MERCURY_ISA_VERSION
	.align		4
.L_37:
        /*003c*/ 	.byte	0x03, 0x5f
        /*003e*/ 	.short	0x0101


	//----- nvinfo : EIATTR_INT_WARP_WIDE_INSTR_OFFSETS
	.align		4
        /*0040*/ 	.byte	0x04, 0x31
        /*0042*/ 	.short	(.L_39 - .L_38)


	//   ....[0]....
.L_38:
        /*0044*/ 	.word	0x00000cd0


	//   ....[1]....
        /*0048*/ 	.word	0x00000d70


	//   ....[2]....
        /*004c*/ 	.word	0x000020d0


	//   ....[3]....
        /*0050*/ 	.word	0x00003ed0


	//   ....[4]....
        /*0054*/ 	.word	0x00003ef0


	//   ....[5]....
        /*0058*/ 	.word	0x00003f20


	//   ....[6]....
        /*005c*/ 	.word	0x00004850


	//   ....[7]....
        /*0060*/ 	.word	0x000048c0


	//   ....[8]....
        /*0064*/ 	.word	0x00004aa0


	//   ....[9]....
        /*0068*/ 	.word	0x00004c00


	//----- nvinfo : EIATTR_COOP_GROUP_MASK_REGIDS
	.align		4
.L_39:
        /*006c*/ 	.byte	0x04, 0x29
        /*006e*/ 	.short	(.L_41 - .L_40)


	//   ....[0]....
.L_40:
        /*0070*/ 	.word	0xffffffff


	//   ....[1]....
        /*0074*/ 	.word	0xffffffff


	//   ....[2]....
        /*0078*/ 	.word	0xffffffff


	//   ....[3]....
        /*007c*/ 	.word	0xffffffff


	//   ....[4]....
        /*0080*/ 	.word	0xffffffff


	//   ....[5]....
        /*0084*/ 	.word	0xffffffff


	//   ....[6]....
        /*0088*/ 	.word	0xffffffff


	//   ....[7]....
        /*008c*/ 	.word	0xffffffff


	//   ....[8]....
        /*0090*/ 	.word	0xffffffff


	//   ....[9]....
        /*0094*/ 	.word	0xffffffff


	//   ....[10]....
        /*0098*/ 	.word	0xffffffff


	//   ....[11]....
        /*009c*/ 	.word	0xffffffff


	//   ....[12]....
        /*00a0*/ 	.word	0xffffffff


	//   ....[13]....
        /*00a4*/ 	.word	0xffffffff


	//----- nvinfo : EIATTR_COOP_GROUP_INSTR_OFFSETS
	.align		4
.L_41:
        /*00a8*/ 	.byte	0x04, 0x28
        /*00aa*/ 	.short	(.L_43 - .L_42)


	//   ....[0]....
.L_42:
        /*00ac*/ 	.word	0x000000c0


	//   ....[1]....
        /*00b0*/ 	.word	0x00000500


	//   ....[2]....
        /*00b4*/ 	.word	0x00000680


	//   ....[3]....
        /*00b8*/ 	.word	0x000007d0


	//   ....[4]....
        /*00bc*/ 	.word	0x000008c0


	//   ....[5]....
        /*00c0*/ 	.word	0x00000a20


	//   ....[6]....
        /*00c4*/ 	.word	0x00000bb0


	//   ....[7]....
        /*00c8*/ 	.word	0x00000df0


	//   ....[8]....
        /*00cc*/ 	.word	0x00001fb0


	//   ....[9]....
        /*00d0*/ 	.word	0x00002d90


	//   ....[10]....
        /*00d4*/ 	.word	0x00003260


	//   ....[11]....
        /*00d8*/ 	.word	0x00003290


	//   ....[12]....
        /*00dc*/ 	.word	0x00003dd0


	//   ....[13]....
        /*00e0*/ 	.word	0x00003fe0


	//----- nvinfo : EIATTR_VRC_CTA_INIT_COUNT
	.align		4
.L_43:
        /*00e4*/ 	.byte	0x02, 0x4a
        /*00e6*/ 	.byte	0x80
	.zero		1


	//----- nvinfo : EIATTR_SYSCALL_OFFSETS
	.align		4
        /*00e8*/ 	.byte	0x04, 0x46
        /*00ea*/ 	.short	(.L_45 - .L_44)


	//   ....[0]....
.L_44:
        /*00ec*/ 	.word	0x00005630


	//   ....[1]....
        /*00f0*/ 	.word	0x00005770


	//   ....[2]....
        /*00f4*/ 	.word	0x00005fd0


	//   ....[3]....
        /*00f8*/ 	.word	0x000075e0


	//----- nvinfo : EIATTR_MBARRIER_INSTR_OFFSETS
	.align		4
.L_45:
        /*00fc*/ 	.byte	0x04, 0x39
        /*00fe*/ 	.short	(.L_47 - .L_46)


	//   ....[0]....
.L_46:
        /*0100*/ 	.word	0x000005f0
        /*0104*/ 	.word	0x000000ff
        /*0108*/ 	.word	0x00000000
        /*010c*/ 	.short	0x0100
        /*010e*/ 	.byte	0x08
	.zero		1


	//   ....[1]....
        /*0110*/ 	.word	0x00000600
        /*0114*/ 	.word	0x000000ff
        /*0118*/ 	.word	0x00000020
        /*011c*/ 	.short	0x0100
        /*011e*/ 	.byte	0x08
	.zero		1


	//   ....[2]....
        /*0120*/ 	.word	0x00000610
        /*0124*/ 	.word	0x000000ff
        /*0128*/ 	.word	0x00000008
        /*012c*/ 	.short	0x0100
        /*012e*/ 	.byte	0x08
	.zero		1


	//   ....[3]....
        /*0130*/ 	.word	0x00000620
        /*0134*/ 	.word	0x000000ff
        /*0138*/ 	.word	0x00000028
        /*013c*/ 	.short	0x0100
        /*013e*/ 	.byte	0x08
	.zero		1


	//   ....[4]....
        /*0140*/ 	.word	0x00000630
        /*0144*/ 	.word	0x000000ff
        /*0148*/ 	.word	0x00000010
        /*014c*/ 	.short	0x0100
        /*014e*/ 	.byte	0x08
	.zero		1


	//   ....[5]....
        /*0150*/ 	.word	0x00000640
        /*0154*/ 	.word	0x000000ff
        /*0158*/ 	.word	0x00000030
        /*015c*/ 	.short	0x0100
        /*015e*/ 	.byte	0x08
	.zero		1


	//   ....[6]....
        /*0160*/ 	.word	0x00000650
        /*0164*/ 	.word	0x000000ff
        /*0168*/ 	.word	0x00000018
        /*016c*/ 	.short	0x0100
        /*016e*/ 	.byte	0x08
	.zero		1


	//   ....[7]....
        /*0170*/ 	.word	0x00000660
        /*0174*/ 	.word	0x000000ff
        /*0178*/ 	.word	0x00000038
        /*017c*/ 	.short	0x0100
        /*017e*/ 	.byte	0x08
	.zero		1


	//   ....[8]....
        /*0180*/ 	.word	0x00000780
        /*0184*/ 	.word	0x000000ff
        /*0188*/ 	.word	0x00000040
        /*018c*/ 	.short	0x0100
        /*018e*/ 	.byte	0x09
	.zero		1


	//   ....[9]....
        /*0190*/ 	.word	0x00000790
        /*0194*/ 	.word	0x000000ff
        /*0198*/ 	.word	0x00000050
        /*019c*/ 	.short	0x0100
        /*019e*/ 	.byte	0x09
	.zero		1


	//   ....[10]....
        /*01a0*/ 	.word	0x000007a0
        /*01a4*/ 	.word	0x000000ff
        /*01a8*/ 	.word	0x00000048
        /*01ac*/ 	.short	0x0100
        /*01ae*/ 	.byte	0x09
	.zero		1


	//   ....[11]....
        /*01b0*/ 	.word	0x000007b0
        /*01b4*/ 	.word	0x000000ff
        /*01b8*/ 	.word	0x00000058
        /*01bc*/ 	.short	0x0100
        /*01be*/ 	.byte	0x09
	.zero		1


	//   ....[12]....
        /*01c0*/ 	.word	0x00000890
        /*01c4*/ 	.word	0x000000ff
        /*01c8*/ 	.word	0x00000060
        /*01cc*/ 	.short	0x0100
        /*01ce*/ 	.byte	0x08
	.zero		1


	//   ....[13]....
        /*01d0*/ 	.word	0x000008a0
        /*01d4*/ 	.word	0x000000ff
        /*01d8*/ 	.word	0x00000068
        /*01dc*/ 	.short	0x0100
        /*01de*/ 	.byte	0x08
	.zero		1


	//   ....[14]....
        /*01e0*/ 	.word	0x000009d0
        /*01e4*/ 	.word	0x000000ff
        /*01e8*/ 	.word	0x00000070
        /*01ec*/ 	.short	0x0100
        /*01ee*/ 	.byte	0x08
	.zero		1


	//   ....[15]....
        /*01f0*/ 	.word	0x000009e0
        /*01f4*/ 	.word	0x000000ff
        /*01f8*/ 	.word	0x00000080
        /*01fc*/ 	.short	0x0100
        /*01fe*/ 	.byte	0x08
	.zero		1


	//   ....[16]....
        /*0200*/ 	.word	0x000009f0
        /*0204*/ 	.word	0x000000ff
        /*0208*/ 	.word	0x00000078
        /*020c*/ 	.short	0x0100
        /*020e*/ 	.byte	0x08
	.zero		1


	//   ....[17]....
        /*0210*/ 	.word	0x00000a00
        /*0214*/ 	.word	0x000000ff
        /*0218*/ 	.word	0x00000088
        /*021c*/ 	.short	0x0100
        /*021e*/ 	.byte	0x08
	.zero		1


	//   ....[18]....
        /*0220*/ 	.word	0x00000b20
        /*0224*/ 	.word	0x000000ff
        /*0228*/ 	.word	0x00000090
        /*022c*/ 	.short	0x0100
        /*022e*/ 	.byte	0x09
	.zero		1


	//   ....[19]....
        /*0230*/ 	.word	0x00000b30
        /*0234*/ 	.word	0x000000ff
        /*0238*/ 	.word	0x000000b0
        /*023c*/ 	.short	0x0100
        /*023e*/ 	.byte	0x09
	.zero		1


	//   ....[20]....
        /*0240*/ 	.word	0x00000b40
        /*0244*/ 	.word	0x000000ff
        /*0248*/ 	.word	0x00000098
        /*024c*/ 	.short	0x0100
        /*024e*/ 	.byte	0x09
	.zero		1


	//   ....[21]....
        /*0250*/ 	.word	0x00000b50
        /*0254*/ 	.word	0x000000ff
        /*0258*/ 	.word	0x000000b8
        /*025c*/ 	.short	0x0100
        /*025e*/ 	.byte	0x09
	.zero		1


	//   ....[22]....
        /*0260*/ 	.word	0x00000b60
        /*0264*/ 	.word	0x000000ff
        /*0268*/ 	.word	0x000000a0
        /*026c*/ 	.short	0x0100
        /*026e*/ 	.byte	0x09
	.zero		1


	//   ....[23]....
        /*0270*/ 	.word	0x00000b70
        /*0274*/ 	.word	0x000000ff
        /*0278*/ 	.word	0x000000c0
        /*027c*/ 	.short	0x0100
        /*027e*/ 	.byte	0x09
	.zero		1


	//   ....[24]....
        /*0280*/ 	.word	0x00000b80
        /*0284*/ 	.word	0x000000ff
        /*0288*/ 	.word	0x000000a8
        /*028c*/ 	.short	0x0100
        /*028e*/ 	.byte	0x09
	.zero		1


	//   ....[25]....
        /*0290*/ 	.word	0x00000b90
        /*0294*/ 	.word	0x000000ff
        /*0298*/ 	.word	0x000000c8
        /*029c*/ 	.short	0x0100
        /*029e*/ 	.byte	0x09
	.zero		1


	//   ....[26]....
        /*02a0*/ 	.word	0x00000c80
        /*02a4*/ 	.word	0x000000ff
        /*02a8*/ 	.word	0x000000d0
        /*02ac*/ 	.short	0x0100
        /*02ae*/ 	.byte	0x08
	.zero		1


	//   ....[27]....
        /*02b0*/ 	.word	0x00000c90
        /*02b4*/ 	.word	0x000000ff
        /*02b8*/ 	.word	0x000000e0
        /*02bc*/ 	.short	0x0100
        /*02be*/ 	.byte	0x08
	.zero		1


	//   ....[28]....
        /*02c0*/ 	.word	0x00000ca0
        /*02c4*/ 	.word	0x000000ff
        /*02c8*/ 	.word	0x000000d8
        /*02cc*/ 	.short	0x0100
        /*02ce*/ 	.byte	0x08
	.zero		1


	//   ....[29]....
        /*02d0*/ 	.word	0x00000cb0
        /*02d4*/ 	.word	0x000000ff
        /*02d8*/ 	.word	0x000000e8
        /*02dc*/ 	.short	0x0100
        /*02de*/ 	.byte	0x08
	.zero		1


	//   ....[30]....
        /*02e0*/ 	.word	0x00000da0
        /*02e4*/ 	.word	0x000000ff
        /*02e8*/ 	.word	0x000000f0
        /*02ec*/ 	.short	0x0100
        /*02ee*/ 	.byte	0x06
	.zero		1


	//   ....[31]....
        /*02f0*/ 	.word	0x000017b0
        /*02f4*/ 	.word	0x00000003
        /*02f8*/ 	.word	0x000000e0
        /*02fc*/ 	.short	0x010a
        /*02fe*/ 	.byte	0xff
	.zero		1


	//   ....[32]....
        /*0300*/ 	.word	0x000017e0
        /*0304*/ 	.word	0x00000003
        /*0308*/ 	.word	0x000000d0
        /*030c*/ 	.short	0x0101
        /*030e*/ 	.byte	0xff
	.zero		1


	//   ....[33]....
        /*0310*/ 	.word	0x000018e0
        /*0314*/ 	.word	0x000000ff
        /*0318*/ 	.word	0x00000020
        /*031c*/ 	.short	0x010a
        /*031e*/ 	.byte	0x08
	.zero		1


	//   ....[34]....
        /*0320*/ 	.word	0x000019b0
        /*0324*/ 	.word	0x000000ff
        /*0328*/ 	.word	0x00000020
        /*032c*/ 	.short	0x010a
        /*032e*/ 	.byte	0x21
	.zero		1


	//   ....[35]....
        /*0330*/ 	.word	0x00001b60
        /*0334*/ 	.word	0x000000ff
        /*0338*/ 	.word	0x00000020
        /*033c*/ 	.short	0x010a
        /*033e*/ 	.byte	0x08
	.zero		1


	//   ....[36]....
        /*0340*/ 	.word	0x00001c60
        /*0344*/ 	.word	0x000000ff
        /*0348*/ 	.word	0x00000068
        /*034c*/ 	.short	0x0101
        /*034e*/ 	.byte	0x04
	.zero		1


	//   ....[37]....
        /*0350*/ 	.word	0x00001c80
        /*0354*/ 	.word	0x000000ff
        /*0358*/ 	.word	0x00000020
        /*035c*/ 	.short	0x010a
        /*035e*/ 	.byte	0x08
	.zero		1


	//   ....[38]....
        /*0360*/ 	.word	0x00001d00
        /*0364*/ 	.word	0x000000ff
        /*0368*/ 	.word	0x00000020
        /*036c*/ 	.short	0x010a
        /*036e*/ 	.byte	0x11
	.zero		1


	//   ....[39]....
        /*0370*/ 	.word	0x00001e90
        /*0374*/ 	.word	0x000000ff
        /*0378*/ 	.word	0x00000020
        /*037c*/ 	.short	0x010a
        /*037e*/ 	.byte	0x08
	.zero		1


	//   ....[40]....
        /*0380*/ 	.word	0x00001fe0
        /*0384*/ 	.word	0x00000002
        /*0388*/ 	.word	0x00000070
        /*038c*/ 	.short	0x010a
        /*038e*/ 	.byte	0xff
	.zero		1


	//   ....[41]....
        /*0390*/ 	.word	0x000020a0
        /*0394*/ 	.word	0x00000002
        /*0398*/ 	.word	0x00000000
        /*039c*/ 	.short	0x0101
        /*039e*/ 	.byte	0xff
	.zero		1


	//   ....[42]....
        /*03a0*/ 	.word	0x00002600
        /*03a4*/ 	.word	0x000000ff
        /*03a8*/ 	.word	0x00000000
        /*03ac*/ 	.short	0x010a
        /*03ae*/ 	.byte	0x05
	.zero		1


	//   ....[43]....
        /*03b0*/ 	.word	0x00002690
        /*03b4*/ 	.word	0x000000ff
        /*03b8*/ 	.word	0x00000000
        /*03bc*/ 	.short	0x010a
        /*03be*/ 	.byte	0x05
	.zero		1


	//   ....[44]....
        /*03c0*/ 	.word	0x00002720
        /*03c4*/ 	.word	0x000000ff
        /*03c8*/ 	.word	0x00000000
        /*03cc*/ 	.short	0x010a
        /*03ce*/ 	.byte	0x05
	.zero		1


	//   ....[45]....
        /*03d0*/ 	.word	0x000027c0
        /*03d4*/ 	.word	0x00000000
        /*03d8*/ 	.word	0x00000000
        /*03dc*/ 	.short	0x010a
        /*03de*/ 	.byte	0xff
	.zero		1


	//   ....[46]....
        /*03e0*/ 	.word	0x000028f0
        /*03e4*/ 	.word	0x00000000
        /*03e8*/ 	.word	0x000000d0
        /*03ec*/ 	.short	0x010a
        /*03ee*/ 	.byte	0xff
	.zero		1


	//   ....[47]....
        /*03f0*/ 	.word	0x00002960
        /*03f4*/ 	.word	0x00000004
        /*03f8*/ 	.word	0x00000000
        /*03fc*/ 	.short	0x0101
        /*03fe*/ 	.byte	0xff
	.zero		1


	//   ....[48]....
        /*0400*/ 	.word	0x00002980
        /*0404*/ 	.word	0x000000ff
        /*0408*/ 	.word	0x00000080
        /*040c*/ 	.short	0x010a
        /*040e*/ 	.byte	0x05
	.zero		1


	//   ....[49]....
        /*0410*/ 	.word	0x00002aa0
        /*0414*/ 	.word	0x00000000
        /*0418*/ 	.word	0x00000070
        /*041c*/ 	.short	0x010a
        /*041e*/ 	.byte	0xff
	.zero		1


	//   ....[50]....
        /*0420*/ 	.word	0x00002ba0
        /*0424*/ 	.word	0x00000000
        /*0428*/ 	.word	0x00000000
        /*042c*/ 	.short	0x0101
        /*042e*/ 	.byte	0xff
	.zero		1


	//   ....[51]....
        /*0430*/ 	.word	0x00002c30
        /*0434*/ 	.word	0x000000ff
        /*0438*/ 	.word	0x00000080
        /*043c*/ 	.short	0x0106
        /*043e*/ 	.byte	0x05
	.zero		1


	//   ....[52]....
        /*0440*/ 	.word	0x00002c50
        /*0444*/ 	.word	0x000000ff
        /*0448*/ 	.word	0x00000080
        /*044c*/ 	.short	0x010a
        /*044e*/ 	.byte	0x05
	.zero		1


	//   ....[53]....
        /*0450*/ 	.word	0x00002ce0
        /*0454*/ 	.word	0x000000ff
        /*0458*/ 	.word	0x00000080
        /*045c*/ 	.short	0x0106
        /*045e*/ 	.byte	0x04
	.zero		1


	//   ....[54]....
        /*0460*/ 	.word	0x00002d20
        /*0464*/ 	.word	0x00000000
        /*0468*/ 	.word	0x00000080
        /*046c*/ 	.short	0x010a
        /*046e*/ 	.byte	0xff
	.zero		1


	//   ....[55]....
        /*0470*/ 	.word	0x00002f60
        /*0474*/ 	.word	0x000000ff
        /*0478*/ 	.word	0x00000008
        /*047c*/ 	.short	0x010a
        /*047e*/ 	.byte	0x06
	.zero		1


	//   ....[56]....
        /*0480*/ 	.word	0x00002f80
        /*0484*/ 	.word	0x000000ff
        /*0488*/ 	.word	0x00000008
        /*048c*/ 	.short	0x010a
        /*048e*/ 	.byte	0x06
	.zero		1


	//   ....[57]....
        /*0490*/ 	.word	0x00003110
        /*0494*/ 	.word	0x000000ff
        /*0498*/ 	.word	0x00000008
        /*049c*/ 	.short	0x010a
        /*049e*/ 	.byte	0x06
	.zero		1


	//   ....[58]....
        /*04a0*/ 	.word	0x00003130
        /*04a4*/ 	.word	0x000000ff
        /*04a8*/ 	.word	0x00000008
        /*04ac*/ 	.short	0x010a
        /*04ae*/ 	.byte	0x06
	.zero		1


	//   ....[59]....
        /*04b0*/ 	.word	0x000031f0
        /*04b4*/ 	.word	0x000000ff
        /*04b8*/ 	.word	0x00000000
        /*04bc*/ 	.short	0x0101
        /*04be*/ 	.byte	0x07
	.zero		1


	//   ....[60]....
        /*04c0*/ 	.word	0x000034f0
        /*04c4*/ 	.word	0x00000000
        /*04c8*/ 	.word	0x00000070
        /*04cc*/ 	.short	0x010a
        /*04ce*/ 	.byte	0xff
	.zero		1


	//   ....[61]....
        /*04d0*/ 	.word	0x000035b0
        /*04d4*/ 	.word	0x00000000
        /*04d8*/ 	.word	0x00000000
        /*04dc*/ 	.short	0x0101
        /*04de*/ 	.byte	0xff
	.zero		1


	//   ....[62]....
        /*04e0*/ 	.word	0x00003670
        /*04e4*/ 	.word	0x000000ff
        /*04e8*/ 	.word	0x00000000
        /*04ec*/ 	.short	0x010a
        /*04ee*/ 	.byte	0x06
	.zero		1


	//   ....[63]....
        /*04f0*/ 	.word	0x00003680
        /*04f4*/ 	.word	0x000000ff
        /*04f8*/ 	.word	0x000000b0
        /*04fc*/ 	.short	0x010a
        /*04fe*/ 	.byte	0x0a
	.zero		1


	//   ....[64]....
        /*0500*/ 	.word	0x00003730
        /*0504*/ 	.word	0x000000ff
        /*0508*/ 	.word	0x00000000
        /*050c*/ 	.short	0x010a
        /*050e*/ 	.byte	0x09
	.zero		1


	//   ....[65]....
        /*0510*/ 	.word	0x00003870
        /*0514*/ 	.word	0x000000ff
        /*0518*/ 	.word	0x00000000
        /*051c*/ 	.short	0x010a
        /*051e*/ 	.byte	0x06
	.zero		1


	//   ....[66]....
        /*0520*/ 	.word	0x00003ac0
        /*0524*/ 	.word	0x000000ff
        /*0528*/ 	.word	0x00000000
        /*052c*/ 	.short	0x010a
        /*052e*/ 	.byte	0x07
	.zero		1


	//   ....[67]....
        /*0530*/ 	.word	0x00003b50
        /*0534*/ 	.word	0x000000ff
        /*0538*/ 	.word	0x00000000
        /*053c*/ 	.short	0x010a
        /*053e*/ 	.byte	0x07
	.zero		1


	//   ....[68]....
        /*0540*/ 	.word	0x00003be0
        /*0544*/ 	.word	0x000000ff
        /*0548*/ 	.word	0x00000000
        /*054c*/ 	.short	0x010a
        /*054e*/ 	.byte	0x07
	.zero		1


	//   ....[69]....
        /*0550*/ 	.word	0x00003c80
        /*0554*/ 	.word	0x00000000
        /*0558*/ 	.word	0x00000000
        /*055c*/ 	.short	0x010a
        /*055e*/ 	.byte	0xff
	.zero		1


	//   ....[70]....
        /*0560*/ 	.word	0x00003cc0
        /*0564*/ 	.word	0x00000000
        /*0568*/ 	.word	0x00000000
        /*056c*/ 	.short	0x010a
        /*056e*/ 	.byte	0xff
	.zero		1


	//   ....[71]....
        /*0570*/ 	.word	0x00003d30
        /*0574*/ 	.word	0x000000ff
        /*0578*/ 	.word	0x00000000
        /*057c*/ 	.short	0x0101
        /*057e*/ 	.byte	0x05
	.zero		1


	//   ....[72]....
        /*0580*/ 	.word	0x00003d70
        /*0584*/ 	.word	0x000000ff
        /*0588*/ 	.word	0x000000f0
        /*058c*/ 	.short	0x010a
        /*058e*/ 	.byte	0x08
	.zero		1


	//   ....[73]....
        /*0590*/ 	.word	0x00003dc0
        /*0594*/ 	.word	0x000000ff
        /*0598*/ 	.word	0x00000000
        /*059c*/ 	.short	0x0101
        /*059e*/ 	.byte	0x05
	.zero		1


	//   ....[74]....
        /*05a0*/ 	.word	0x000041f0
        /*05a4*/ 	.word	0x00000000
        /*05a8*/ 	.word	0x00000070
        /*05ac*/ 	.short	0x010a
        /*05ae*/ 	.byte	0xff
	.zero		1


	//   ....[75]....
        /*05b0*/ 	.word	0x000042b0
        /*05b4*/ 	.word	0x00000000
        /*05b8*/ 	.word	0x00000000
        /*05bc*/ 	.short	0x0101
        /*05be*/ 	.byte	0xff
	.zero		1


	//   ....[76]....
        /*05c0*/ 	.word	0x000045d0
        /*05c4*/ 	.word	0x000000ff
        /*05c8*/ 	.word	0x00000068
        /*05cc*/ 	.short	0x010a
        /*05ce*/ 	.byte	0x06
	.zero		1


	//   ....[77]....
        /*05d0*/ 	.word	0x000047c0
        /*05d4*/ 	.word	0x000000ff
        /*05d8*/ 	.word	0x00000050
        /*05dc*/ 	.short	0x010a
        /*05de*/ 	.byte	0x06
	.zero		1


	//   ....[78]....
        /*05e0*/ 	.word	0x00004990
        /*05e4*/ 	.word	0x000000ff
        /*05e8*/ 	.word	0x00000040
        /*05ec*/ 	.short	0x010b
        /*05ee*/ 	.byte	0x06
	.zero		1


	//   ....[79]....
        /*05f0*/ 	.word	0x00004a00
        /*05f4*/ 	.word	0x000000ff
        /*05f8*/ 	.word	0x00000000
        /*05fc*/ 	.short	0x0101
        /*05fe*/ 	.byte	0x08
	.zero		1


	//   ....[80]....
        /*0600*/ 	.word	0x00004a30
        /*0604*/ 	.word	0x000000ff
        /*0608*/ 	.word	0x00000058
        /*060c*/ 	.short	0x010a
        /*060e*/ 	.byte	0x06
	.zero		1


	//   ....[81]....
        /*0610*/ 	.word	0x00004c40
        /*0614*/ 	.word	0x000000ff
        /*0618*/ 	.word	0x00000048
        /*061c*/ 	.short	0x010b
        /*061e*/ 	.byte	0x06
	.zero		1


	//   ....[82]....
        /*0620*/ 	.word	0x00004c60
        /*0624*/ 	.word	0x000000ff
        /*0628*/ 	.word	0x00000000
        /*062c*/ 	.short	0x0101
        /*062e*/ 	.byte	0x0d
	.zero		1


	//   ....[83]....
        /*0630*/ 	.word	0x00004c90
        /*0634*/ 	.word	0x000000ff
        /*0638*/ 	.word	0x00000050
        /*063c*/ 	.short	0x010a
        /*063e*/ 	.byte	0x06
	.zero		1


	//   ....[84]....
        /*0640*/ 	.word	0x00004cd0
        /*0644*/ 	.word	0x00000000
        /*0648*/ 	.word	0x00000058
        /*064c*/ 	.short	0x010a
        /*064e*/ 	.byte	0xff
	.zero		1


	//   ....[85]....
        /*0650*/ 	.word	0x00005000
        /*0654*/ 	.word	0x00000000
        /*0658*/ 	.word	0x00000070
        /*065c*/ 	.short	0x010a
        /*065e*/ 	.byte	0xff
	.zero		1


	//   ....[86]....
        /*0660*/ 	.word	0x00005110
        /*0664*/ 	.word	0x00000000
        /*0668*/ 	.word	0x00000000
        /*066c*/ 	.short	0x0101
        /*066e*/ 	.byte	0xff
	.zero		1


	//   ....[87]....
        /*0670*/ 	.word	0x00005b70
        /*0674*/ 	.word	0x00000003
        /*0678*/ 	.word	0x00000040
        /*067c*/ 	.short	0x010a
        /*067e*/ 	.byte	0xff
	.zero		1


	//   ....[88]....
        /*0680*/ 	.word	0x00005bb0
        /*0684*/ 	.word	0x000000c3
        /*0688*/ 	.word	0x00000090
        /*068c*/ 	.short	0x010a
        /*068e*/ 	.byte	0xff
	.zero		1


	//   ....[89]....
        /*0690*/ 	.word	0x00005ce0
        /*0694*/ 	.word	0x00000003
        /*0698*/ 	.word	0x00000040
        /*069c*/ 	.short	0x010a
        /*069e*/ 	.byte	0xff
	.zero		1


	//   ....[90]....
        /*06a0*/ 	.word	0x00005e40
        /*06a4*/ 	.word	0x00000000
        /*06a8*/ 	.word	0x00000000
        /*06ac*/ 	.short	0x0101
        /*06ae*/ 	.byte	0xff
	.zero		1


	//   ....[91]....
        /*06b0*/ 	.word	0x00005ea0
        /*06b4*/ 	.word	0x000000c3
        /*06b8*/ 	.word	0x00000090
        /*06bc*/ 	.short	0x010a
        /*06be*/ 	.byte	0xff
	.zero		1


	//   ....[92]....
        /*06c0*/ 	.word	0x00007250
        /*06c4*/ 	.word	0x000000d8
        /*06c8*/ 	.word	0x00000040
        /*06cc*/ 	.short	0x010a
        /*06ce*/ 	.byte	0xff
	.zero		1


	//   ....[93]....
        /*06d0*/ 	.word	0x00007320
        /*06d4*/ 	.word	0x000000d8
        /*06d8*/ 	.word	0x00000040
        /*06dc*/ 	.short	0x010a
        /*06de*/ 	.byte	0xff
	.zero		1


	//   ....[94]....
        /*06e0*/ 	.word	0x00007480
        /*06e4*/ 	.word	0x00000002
        /*06e8*/ 	.word	0x00000000
        /*06ec*/ 	.short	0x0101
        /*06ee*/ 	.byte	0xff
	.zero		1


	//   ....[95]....
        /*06f0*/ 	.word	0x00007890
        /*06f4*/ 	.word	0x000000c3
        /*06f8*/ 	.word	0x00000000
        /*06fc*/ 	.short	0x0101
        /*06fe*/ 	.byte	0xff
	.zero		1


	//   ....[96]....
        /*0700*/ 	.word	0x000088e0
        /*0704*/ 	.word	0x00000003
        /*0708*/ 	.word	0x000000e0
        /*070c*/ 	.short	0x010a
        /*070e*/ 	.byte	0xff
	.zero		1


	//   ....[97]....
        /*0710*/ 	.word	0x00008940
        /*0714*/ 	.word	0x00000002
        /*0718*/ 	.word	0x00000020
        /*071c*/ 	.short	0x010a
        /*071e*/ 	.byte	0xff
	.zero		1


	//   ....[98]....
        /*0720*/ 	.word	0x000089a0
        /*0724*/ 	.word	0x00000002
        /*0728*/ 	.word	0x00000020
        /*072c*/ 	.short	0x010a
        /*072e*/ 	.byte	0xff
	.zero		1


	//   ....[99]....
        /*0730*/ 	.word	0x000089f0
        /*0734*/ 	.word	0x00000002
        /*0738*/ 	.word	0x00000070
        /*073c*/ 	.short	0x010a
        /*073e*/ 	.byte	0xff
	.zero		1


	//   ....[100]....
        /*0740*/ 	.word	0x00008a50
        /*0744*/ 	.word	0x00000000
        /*0748*/ 	.word	0x00000000
        /*074c*/ 	.short	0x010a
        /*074e*/ 	.byte	0xff
	.zero		1


	//   ....[101]....
        /*0750*/ 	.word	0x00008ab0
        /*0754*/ 	.word	0x00000000
        /*0758*/ 	.word	0x00000000
        /*075c*/ 	.short	0x010a
        /*075e*/ 	.byte	0xff
	.zero		1


	//   ....[102]....
        /*0760*/ 	.word	0x00008b10
        /*0764*/ 	.word	0x00000000
        /*0768*/ 	.word	0x00000000
        /*076c*/ 	.short	0x010a
        /*076e*/ 	.byte	0xff
	.zero		1


	//   ....[103]....
        /*0770*/ 	.word	0x00008b60
        /*0774*/ 	.word	0x00000000
        /*0778*/ 	.word	0x000000d0
        /*077c*/ 	.short	0x010a
        /*077e*/ 	.byte	0xff
	.zero		1


	//   ....[104]....
        /*0780*/ 	.word	0x00008bc0
        /*0784*/ 	.word	0x00000000
        /*0788*/ 	.word	0x00000080
        /*078c*/ 	.short	0x010a
        /*078e*/ 	.byte	0xff
	.zero		1


	//   ....[105]....
        /*0790*/ 	.word	0x00008c10
        /*0794*/ 	.word	0x00000000
        /*0798*/ 	.word	0x00000070
        /*079c*/ 	.short	0x010a
        /*079e*/ 	.byte	0xff
	.zero		1


	//   ....[106]....
        /*07a0*/ 	.word	0x00008c70
        /*07a4*/ 	.word	0x00000000
        /*07a8*/ 	.word	0x00000080
        /*07ac*/ 	.short	0x010a
        /*07ae*/ 	.byte	0xff
	.zero		1


	//   ....[107]....
        /*07b0*/ 	.word	0x00008cd0
        /*07b4*/ 	.word	0x00000004
        /*07b8*/ 	.word	0x00000008
        /*07bc*/ 	.short	0x010a
        /*07be*/ 	.byte	0xff
	.zero		1


	//   ....[108]....
        /*07c0*/ 	.word	0x00008db0
        /*07c4*/ 	.word	0x00000002
        /*07c8*/ 	.word	0x00000008
        /*07cc*/ 	.short	0x010a
        /*07ce*/ 	.byte	0xff
	.zero		1


	//   ....[109]....
        /*07d0*/ 	.word	0x00008e00
        /*07d4*/ 	.word	0x00000000
        /*07d8*/ 	.word	0x00000070
        /*07dc*/ 	.short	0x010a
        /*07de*/ 	.byte	0xff
	.zero		1


	//   ....[110]....
        /*07e0*/ 	.word	0x00008e60
        /*07e4*/ 	.word	0x00000000
        /*07e8*/ 	.word	0x000000b0
        /*07ec*/ 	.short	0x010a
        /*07ee*/ 	.byte	0xff
	.zero		1


	//   ....[111]....
        /*07f0*/ 	.word	0x00008ec0
        /*07f4*/ 	.word	0x00000000
        /*07f8*/ 	.word	0x00000000
        /*07fc*/ 	.short	0x010a
        /*07fe*/ 	.byte	0xff
	.zero		1


	//   ....[112]....
        /*0800*/ 	.word	0x00008f20
        /*0804*/ 	.word	0x00000000
        /*0808*/ 	.word	0x00000000
        /*080c*/ 	.short	0x010a
        /*080e*/ 	.byte	0xff
	.zero		1


	//   ....[113]....
        /*0810*/ 	.word	0x00008f80
        /*0814*/ 	.word	0x00000000
        /*0818*/ 	.word	0x00000000
        /*081c*/ 	.short	0x010a
        /*081e*/ 	.byte	0xff
	.zero		1


	//   ....[114]....
        /*0820*/ 	.word	0x00008fe0
        /*0824*/ 	.word	0x00000000
        /*0828*/ 	.word	0x00000000
        /*082c*/ 	.short	0x010a
        /*082e*/ 	.byte	0xff
	.zero		1


	//   ....[115]....
        /*0830*/ 	.word	0x00009040
        /*0834*/ 	.word	0x00000000
        /*0838*/ 	.word	0x000000f0
        /*083c*/ 	.short	0x010a
        /*083e*/ 	.byte	0xff
	.zero		1


	//   ....[116]....
        /*0840*/ 	.word	0x00009090
        /*0844*/ 	.word	0x00000000
        /*0848*/ 	.word	0x00000070
        /*084c*/ 	.short	0x010a
        /*084e*/ 	.byte	0xff
	.zero		1


	//   ....[117]....
        /*0850*/ 	.word	0x000090f0
        /*0854*/ 	.word	0x00000000
        /*0858*/ 	.word	0x00000068
        /*085c*/ 	.short	0x010a
        /*085e*/ 	.byte	0xff
	.zero		1


	//   ....[118]....
        /*0860*/ 	.word	0x00009150
        /*0864*/ 	.word	0x00000003
        /*0868*/ 	.word	0x00000050
        /*086c*/ 	.short	0x010a
        /*086e*/ 	.byte	0xff
	.zero		1


	//   ....[119]....
        /*0870*/ 	.word	0x000091b0
        /*0874*/ 	.word	0x00000003
        /*0878*/ 	.word	0x00000058
        /*087c*/ 	.short	0x010a
        /*087e*/ 	.byte	0xff
	.zero		1


	//   ....[120]....
        /*0880*/ 	.word	0x00009210
        /*0884*/ 	.word	0x00000000
        /*0888*/ 	.word	0x00000050
        /*088c*/ 	.short	0x010a
        /*088e*/ 	.byte	0xff
	.zero		1


	//   ....[121]....
        /*0890*/ 	.word	0x00009260
        /*0894*/ 	.word	0x00000000
        /*0898*/ 	.word	0x00000070
        /*089c*/ 	.short	0x010a
        /*089e*/ 	.byte	0xff
	.zero		1


	//   ....[122]....
        /*08a0*/ 	.word	0x000092b0
        /*08a4*/ 	.word	0x00000003
        /*08a8*/ 	.word	0x00000040
        /*08ac*/ 	.short	0x010a
        /*08ae*/ 	.byte	0xff
	.zero		1


	//   ....[123]....
        /*08b0*/ 	.word	0x00009300
        /*08b4*/ 	.word	0x000000c3
        /*08b8*/ 	.word	0x00000090
        /*08bc*/ 	.short	0x010a
        /*08be*/ 	.byte	0xff
	.zero		1


	//   ....[124]....
        /*08c0*/ 	.word	0x00009350
        /*08c4*/ 	.word	0x000000d8
        /*08c8*/ 	.word	0x00000040
        /*08cc*/ 	.short	0x010a
        /*08ce*/ 	.byte	0xff
	.zero		1


	//----- nvinfo : EIATTR_NUM_MBARRIERS
	.align		4
.L_47:
        /*08d0*/ 	.byte	0x03, 0x38
        /*08d2*/ 	.short	0x001f


	//----- nvinfo : EIATTR_EXIT_INSTR_OFFSETS
	.align		4
        /*08d4*/ 	.byte	0x04, 0x1c
        /*08d6*/ 	.short	(.L_49 - .L_48)


	//   ....[0]....
.L_48:
        /*08d8*/ 	.word	0x000027f0


	//   ....[1]....
        /*08dc*/ 	.word	0x00002cf0


	//   ....[2]....
        /*08e0*/ 	.word	0x00002d50


	//   ....[3]....
        /*08e4*/ 	.word	0x00003ff0


	//   ....[4]....
        /*08e8*/ 	.word	0x00004d00


	//   ....[5]....
        /*08ec*/ 	.word	0x00004d40


	//   ....[6]....
        /*08f0*/ 	.word	0x000088d0


	//----- nvinfo : EIATTR_MAX_THREADS
	.align		4
.L_49:
        /*08f4*/ 	.byte	0x04, 0x05
        /*08f6*/ 	.short	(.L_51 - .L_50)
.L_50:
        /*08f8*/ 	.word	0x00000100
        /*08fc*/ 	.word	0x00000001
        /*0900*/ 	.word	0x00000001


	//----- nvinfo : EIATTR_CRS_STACK_SIZE
	.align		4
.L_51:
        /*0904*/ 	.byte	0x04, 0x1e
        /*0906*/ 	.short	(.L_53 - .L_52)
.L_52:
        /*0908*/ 	.word	0x00000000


	//----- nvinfo : EIATTR_CBANK_PARAM_SIZE
	.align		4
.L_53:
        /*090c*/ 	.byte	0x03, 0x19
        /*090e*/ 	.short	0x0800


	//----- nvinfo : EIATTR_PARAM_CBANK
	.align		4
        /*0910*/ 	.byte	0x04, 0x0a
        /*0912*/ 	.short	(.L_55 - .L_54)
	.align		4
.L_54:
        /*0914*/ 	.word	index@(.nv.constant0._ZN7cutlass13device_kernelINS_4gemm6kernel13GemmUniversalIN4cute5tupleIJiiiiEEENS1_10collective13CollectiveMmaINS1_35MainloopSm100TmaUmmaWarpSpecializedILi4ELi2ELi4ENS5_IJNS4_1CILi2EEENSA_ILi1EEESC_EEEEENS5_IJNSA_ILi256EEENSA_ILi128EEENSA_ILi64EEEEEENS_12float_e5m2_tENS5_IJlSC_lEEESJ_SK_NS4_8TiledMMAINS4_8MMA_AtomIJNS4_10MMA_TraitsINS4_25SM100_MMA_F8F6F4_2x1SM_SSEJSJ_SJ_fSF_SG_NS4_17integral_constantINS4_4UMMA5MajorELSR_0EEESS_NSP_INSQ_7ScaleInELST_0EEESU_EEEEEENS4_6LayoutINS5_IJSC_SC_SC_EEENS5_IJNSA_ILi0EEESZ_SZ_EEEEENS5_IJNS4_10UnderscoreES12_S12_EEEEENS4_18SM100_TMA_2SM_LOADENS4_14ComposedLayoutINS4_7SwizzleILi2ELi4ELi3EEENS4_18smem_ptr_flag_bitsILi8EEENSX_INS5_IJNSA_ILi8EEESH_EEENS5_IJSH_SC_EEEEEEEvNS4_8identityES15_S1F_vS1G_EENS_8epilogue10collective18CollectiveEpilogueINS1I_23Sm100TmaWarpSpecializedILi2ELi2ELi64ELb0ELb0EEEJNS5_IJSG_SG_SH_EEENS5_IJNSX_ISG_SC_EENSX_ISH_SC_EEEEESJ_SK_SJ_SK_NS1I_6fusion15FusionCallbacksIS1M_NS1R_17LinearCombinationISJ_fSJ_fLNS_15FloatRoundStyleE2EEES1N_S1Q_JEEENS4_5SM1004TMEM4LOAD26SM100_TMEM_LOAD_32dp32b64xENS4_13SM90_TMA_LOADES1F_NS4_39AutoVectorizingCopyWithAssumedAlignmentILi128EEENS4_14SM90_TMA_STOREES1F_S23_S23_EEEvvEEEEvNT_6ParamsE)
        /*0918*/ 	.short	0x0380
        /*091a*/ 	.short	0x0800


	//----- nvinfo : EIATTR_SW_WAR
	.align		4
.L_55:
        /*091c*/ 	.byte	0x04, 0x36
        /*091e*/ 	.short	(.L_57 - .L_56)
.L_56:
        /*0920*/ 	.word	0x00000008
.L_57:


//--------------------- .nv.callgraph             --------------------------
	.section	.nv.callgraph,"",@"SHT_CUDA_CALLGRAPH"
	.align	4
	.sectionentsize	8
	.align		4
        /*0000*/ 	.word	0x00000000
	.align		4
        /*0004*/ 	.word	0xffffffff
	.align		4
        /*0008*/ 	.word	index@(_ZN7cutlass13device_kernelINS_4gemm6kernel13GemmUniversalIN4cute5tupleIJiiiiEEENS1_10collective13CollectiveMmaINS1_35MainloopSm100TmaUmmaWarpSpecializedILi4ELi2ELi4ENS5_IJNS4_1CILi2EEENSA_ILi1EEESC_EEEEENS5_IJNSA_ILi256EEENSA_ILi128EEENSA_ILi64EEEEEENS_12float_e5m2_tENS5_IJlSC_lEEESJ_SK_NS4_8TiledMMAINS4_8MMA_AtomIJNS4_10MMA_TraitsINS4_25SM100_MMA_F8F6F4_2x1SM_SSEJSJ_SJ_fSF_SG_NS4_17integral_constantINS4_4UMMA5MajorELSR_0EEESS_NSP_INSQ_7ScaleInELST_0EEESU_EEEEEENS4_6LayoutINS5_IJSC_SC_SC_EEENS5_IJNSA_ILi0EEESZ_SZ_EEEEENS5_IJNS4_10UnderscoreES12_S12_EEEEENS4_18SM100_TMA_2SM_LOADENS4_14ComposedLayoutINS4_7SwizzleILi2ELi4ELi3EEENS4_18smem_ptr_flag_bitsILi8EEENSX_INS5_IJNSA_ILi8EEESH_EEENS5_IJSH_SC_EEEEEEEvNS4_8identityES15_S1F_vS1G_EENS_8epilogue10collective18CollectiveEpilogueINS1I_23Sm100TmaWarpSpecializedILi2ELi2ELi64ELb0ELb0EEEJNS5_IJSG_SG_SH_EEENS5_IJNSX_ISG_SC_EENSX_ISH_SC_EEEEESJ_SK_SJ_SK_NS1I_6fusion15FusionCallbacksIS1M_NS1R_17LinearCombinationISJ_fSJ_fLNS_15FloatRoundStyleE2EEES1N_S1Q_JEEENS4_5SM1004TMEM4LOAD26SM100_TMEM_LOAD_32dp32b64xENS4_13SM90_TMA_LOADES1F_NS4_39AutoVectorizingCopyWithAssumedAlignmentILi128EEENS4_14SM90_TMA_STOREES1F_S23_S23_EEEvvEEEEvNT_6ParamsE)
	.align		4
        /*000c*/ 	.word	index@(__assertfail)
	.align		4
        /*0010*/ 	.word	0x00000000
	.align		4
        /*0014*/ 	.word	0xfffffffe
	.align		4
        /*0018*/ 	.word	0x00000000
	.align		4
        /*001c*/ 	.word	0xfffffffd
	.align		4
        /*0020*/ 	.word	0x00000000
	.align		4
        /*0024*/ 	.word	0xfffffffc


//--------------------- .nv.constant4             --------------------------
	.section	.nv.constant4,"a",@progbits
	.align	8
	.align		8
.nv.constant4:
        /*0000*/ 	.dword	__assertfail
	.align		8
        /*0008*/ 	.dword	__unnamed_1
	.align		8
        /*0010*/ 	.dword	__unnamed_2
	.align		8
        /*0018*/ 	.dword	_ZN39_INTERNAL_8c56eda2_4_k_cu_fba73ff5_97704cuda3std3__45__cpo5beginE
	.align		8
        /*0020*/ 	.dword	_ZN39_INTERNAL_8c56eda2_4_k_cu_fba73ff5_97704cuda3std3__45__cpo3endE
	.align		8
        /*0028*/ 	.dword	_ZN39_INTERNAL_8c56eda2_4_k_cu_fba73ff5_97704cuda3std3__45__cpo6cbeginE
	.align		8
        /*0030*/ 	.dword	_ZN39_INTERNAL_8c56eda2_4_k_cu_fba73ff5_97704cuda3std3__45__cpo4cendE
	.align		8
        /*0038*/ 	.dword	_ZN39_INTERNAL_8c56eda2_4_k_cu_fba73ff5_97704cuda3std3__441_GLOBAL__N__8c56eda2_4_k_cu_fba73ff5_97706ignoreE
	.align		8
        /*0040*/ 	.dword	_ZN39_INTERNAL_8c56eda2_4_k_cu_fba73ff5_97704cuda3std3__419piecewise_constructE
	.align		8
        /*0048*/ 	.dword	_ZN39_INTERNAL_8c56eda2_4_k_cu_fba73ff5_97704cuda3std3__48in_placeE
	.align		8
        /*0050*/ 	.dword	_ZN39_INTERNAL_8c56eda2_4_k_cu_fba73ff5_97704cuda3std6ranges3__45__cpo4swapE
	.align		8
        /*0058*/ 	.dword	_ZN39_INTERNAL_8c56eda2_4_k_cu_fba73ff5_97704cuda3std6ranges3__45__cpo9iter_moveE
	.align		8
        /*0060*/ 	.dword	_ZN39_INTERNAL_8c56eda2_4_k_cu_fba73ff5_97704cute7productE
	.align		8
        /*0068*/ 	.dword	_ZN39_INTERNAL_8c56eda2_4_k_cu_fba73ff5_97704cute1_E
	.align		8
        /*0070*/ 	.dword	$str$25
	.align		8
        /*0078*/ 	.dword	$str$26
	.align		8
        /*0080*/ 	.dword	$str$27
	.align		8
        /*0088*/ 	.dword	$str$28


//--------------------- .text._ZN7cutlass13device_kernelINS_4gemm6kernel13GemmUniversalIN4cute5tupleIJiiiiEEENS1_10collective13CollectiveMmaINS1_35MainloopSm100TmaUmmaWarpSpecializedILi4ELi2ELi4ENS5_IJNS4_1CILi2EEENSA_ILi1EEESC_EEEEENS5_IJNSA_ILi256EEENSA_ILi128EEENSA_ILi64EEEEEENS_12float_e5m2_tENS5_IJlSC_lEEESJ_SK_NS4_8TiledMMAINS4_8MMA_AtomIJNS4_10MMA_TraitsINS4_25SM100_MMA_F8F6F4_2x1SM_SSEJSJ_SJ_fSF_SG_NS4_17integral_constantINS4_4UMMA5MajorELSR_0EEESS_NSP_INSQ_7ScaleInELST_0EEESU_EEEEEENS4_6LayoutINS5_IJSC_SC_SC_EEENS5_IJNSA_ILi0EEESZ_SZ_EEEEENS5_IJNS4_10UnderscoreES12_S12_EEEEENS4_18SM100_TMA_2SM_LOADENS4_14ComposedLayoutINS4_7SwizzleILi2ELi4ELi3EEENS4_18smem_ptr_flag_bitsILi8EEENSX_INS5_IJNSA_ILi8EEESH_EEENS5_IJSH_SC_EEEEEEEvNS4_8identityES15_S1F_vS1G_EENS_8epilogue10collective18CollectiveEpilogueINS1I_23Sm100TmaWarpSpecializedILi2ELi2ELi64ELb0ELb0EEEJNS5_IJSG_SG_SH_EEENS5_IJNSX_ISG_SC_EENSX_ISH_SC_EEEEESJ_SK_SJ_SK_NS1I_6fusion15FusionCallbacksIS1M_NS1R_17LinearCombinationISJ_fSJ_fLNS_15FloatRoundStyleE2EEES1N_S1Q_JEEENS4_5SM1004TMEM4LOAD26SM100_TMEM_LOAD_32dp32b64xENS4_13SM90_TMA_LOADES1F_NS4_39AutoVectorizingCopyWithAssumedAlignmentILi128EEENS4_14SM90_TMA_STOREES1F_S23_S23_EEEvvEEEEvNT_6ParamsE --------------------------
	.section	.text._ZN7cutlass13device_kernelINS_4gemm6kernel13GemmUniversalIN4cute5tupleIJiiiiEEENS1_10collective13CollectiveMmaINS1_35MainloopSm100TmaUmmaWarpSpecializedILi4ELi2ELi4ENS5_IJNS4_1CILi2EEENSA_ILi1EEESC_EEEEENS5_IJNSA_ILi256EEENSA_ILi128EEENSA_ILi64EEEEEENS_12float_e5m2_tENS5_IJlSC_lEEESJ_SK_NS4_8TiledMMAINS4_8MMA_AtomIJNS4_10MMA_TraitsINS4_25SM100_MMA_F8F6F4_2x1SM_SSEJSJ_SJ_fSF_SG_NS4_17integral_constantINS4_4UMMA5MajorELSR_0EEESS_NSP_INSQ_7ScaleInELST_0EEESU_EEEEEENS4_6LayoutINS5_IJSC_SC_SC_EEENS5_IJNSA_ILi0EEESZ_SZ_EEEEENS5_IJNS4_10UnderscoreES12_S12_EEEEENS4_18SM100_TMA_2SM_LOADENS4_14ComposedLayoutINS4_7SwizzleILi2ELi4ELi3EEENS4_18smem_ptr_flag_bitsILi8EEENSX_INS5_IJNSA_ILi8EEESH_EEENS5_IJSH_SC_EEEEEEEvNS4_8identityES15_S1F_vS1G_EENS_8epilogue10collective18CollectiveEpilogueINS1I_23Sm100TmaWarpSpecializedILi2ELi2ELi64ELb0ELb0EEEJNS5_IJSG_SG_SH_EEENS5_IJNSX_ISG_SC_EENSX_ISH_SC_EEEEESJ_SK_SJ_SK_NS1I_6fusion15FusionCallbacksIS1M_NS1R_17LinearCombinationISJ_fSJ_fLNS_15FloatRoundStyleE2EEES1N_S1Q_JEEENS4_5SM1004TMEM4LOAD26SM100_TMEM_LOAD_32dp32b64xENS4_13SM90_TMA_LOADES1F_NS4_39AutoVectorizingCopyWithAssumedAlignmentILi128EEENS4_14SM90_TMA_STOREES1F_S23_S23_EEEvvEEEEvNT_6ParamsE,"ax",@progbits
	.align	128
.text._ZN7cutlass13device_kernelINS_4gemm6kernel13GemmUniversalIN4cute5tupleIJiiiiEEENS1_10collective13CollectiveMmaINS1_35MainloopSm100TmaUmmaWarpSpecializedILi4ELi2ELi4ENS5_IJNS4_1CILi2EEENSA_ILi1EEESC_EEEEENS5_IJNSA_ILi256EEENSA_ILi128EEENSA_ILi64EEEEEENS_12float_e5m2_tENS5_IJlSC_lEEESJ_SK_NS4_8TiledMMAINS4_8MMA_AtomIJNS4_10MMA_TraitsINS4_25SM100_MMA_F8F6F4_2x1SM_SSEJSJ_SJ_fSF_SG_NS4_17integral_constantINS4_4UMMA5MajorELSR_0EEESS_NSP_INSQ_7ScaleInELST_0EEESU_EEEEEENS4_6LayoutINS5_IJSC_SC_SC_EEENS5_IJNSA_ILi0EEESZ_SZ_EEEEENS5_IJNS4_10UnderscoreES12_S12_EEEEENS4_18SM100_TMA_2SM_LOADENS4_14ComposedLayoutINS4_7SwizzleILi2ELi4ELi3EEENS4_18smem_ptr_flag_bitsILi8EEENSX_INS5_IJNSA_ILi8EEESH_EEENS5_IJSH_SC_EEEEEEEvNS4_8identityES15_S1F_vS1G_EENS_8epilogue10collective18CollectiveEpilogueINS1I_23Sm100TmaWarpSpecializedILi2ELi2ELi64ELb0ELb0EEEJNS5_IJSG_SG_SH_EEENS5_IJNSX_ISG_SC_EENSX_ISH_SC_EEEEESJ_SK_SJ_SK_NS1I_6fusion15FusionCallbacksIS1M_NS1R_17LinearCombinationISJ_fSJ_fLNS_15FloatRoundStyleE2EEES1N_S1Q_JEEENS4_5SM1004TMEM4LOAD26SM100_TMEM_LOAD_32dp32b64xENS4_13SM90_TMA_LOADES1F_NS4_39AutoVectorizingCopyWithAssumedAlignmentILi128EEENS4_14SM90_TMA_STOREES1F_S23_S23_EEEvvEEEEvNT_6ParamsE:
        .type           _ZN7cutlass13device_kernelINS_4gemm6kernel13GemmUniversalIN4cute5tupleIJiiiiEEENS1_10collective13CollectiveMmaINS1_35MainloopSm100TmaUmmaWarpSpecializedILi4ELi2ELi4ENS5_IJNS4_1CILi2EEENSA_ILi1EEESC_EEEEENS5_IJNSA_ILi256EEENSA_ILi128EEENSA_ILi64EEEEEENS_12float_e5m2_tENS5_IJlSC_lEEESJ_SK_NS4_8TiledMMAINS4_8MMA_AtomIJNS4_10MMA_TraitsINS4_25SM100_MMA_F8F6F4_2x1SM_SSEJSJ_SJ_fSF_SG_NS4_17integral_constantINS4_4UMMA5MajorELSR_0EEESS_NSP_INSQ_7ScaleInELST_0EEESU_EEEEEENS4_6LayoutINS5_IJSC_SC_SC_EEENS5_IJNSA_ILi0EEESZ_SZ_EEEEENS5_IJNS4_10UnderscoreES12_S12_EEEEENS4_18SM100_TMA_2SM_LOADENS4_14ComposedLayoutINS4_7SwizzleILi2ELi4ELi3EEENS4_18smem_ptr_flag_bitsILi8EEENSX_INS5_IJNSA_ILi8EEESH_EEENS5_IJSH_SC_EEEEEEEvNS4_8identityES15_S1F_vS1G_EENS_8epilogue10collective18CollectiveEpilogueINS1I_23Sm100TmaWarpSpecializedILi2ELi2ELi64ELb0ELb0EEEJNS5_IJSG_SG_SH_EEENS5_IJNSX_ISG_SC_EENSX_ISH_SC_EEEEESJ_SK_SJ_SK_NS1I_6fusion15FusionCallbacksIS1M_NS1R_17LinearCombinationISJ_fSJ_fLNS_15FloatRoundStyleE2EEES1N_S1Q_JEEENS4_5SM1004TMEM4LOAD26SM100_TMEM_LOAD_32dp32b64xENS4_13SM90_TMA_LOADES1F_NS4_39AutoVectorizingCopyWithAssumedAlignmentILi128EEENS4_14SM90_TMA_STOREES1F_S23_S23_EEEvvEEEEvNT_6ParamsE,@function
        .size           _ZN7cutlass13device_kernelINS_4gemm6kernel13GemmUniversalIN4cute5tupleIJiiiiEEENS1_10collective13CollectiveMmaINS1_35MainloopSm100TmaUmmaWarpSpecializedILi4ELi2ELi4ENS5_IJNS4_1CILi2EEENSA_ILi1EEESC_EEEEENS5_IJNSA_ILi256EEENSA_ILi128EEENSA_ILi64EEEEEENS_12float_e5m2_tENS5_IJlSC_lEEESJ_SK_NS4_8TiledMMAINS4_8MMA_AtomIJNS4_10MMA_TraitsINS4_25SM100_MMA_F8F6F4_2x1SM_SSEJSJ_SJ_fSF_SG_NS4_17integral_constantINS4_4UMMA5MajorELSR_0EEESS_NSP_INSQ_7ScaleInELST_0EEESU_EEEEEENS4_6LayoutINS5_IJSC_SC_SC_EEENS5_IJNSA_ILi0EEESZ_SZ_EEEEENS5_IJNS4_10UnderscoreES12_S12_EEEEENS4_18SM100_TMA_2SM_LOADENS4_14ComposedLayoutINS4_7SwizzleILi2ELi4ELi3EEENS4_18smem_ptr_flag_bitsILi8EEENSX_INS5_IJNSA_ILi8EEESH_EEENS5_IJSH_SC_EEEEEEEvNS4_8identityES15_S1F_vS1G_EENS_8epilogue10collective18CollectiveEpilogueINS1I_23Sm100TmaWarpSpecializedILi2ELi2ELi64ELb0ELb0EEEJNS5_IJSG_SG_SH_EEENS5_IJNSX_ISG_SC_EENSX_ISH_SC_EEEEESJ_SK_SJ_SK_NS1I_6fusion15FusionCallbacksIS1M_NS1R_17LinearCombinationISJ_fSJ_fLNS_15FloatRoundStyleE2EEES1N_S1Q_JEEENS4_5SM1004TMEM4LOAD26SM100_TMEM_LOAD_32dp32b64xENS4_13SM90_TMA_LOADES1F_NS4_39AutoVectorizingCopyWithAssumedAlignmentILi128EEENS4_14SM90_TMA_STOREES1F_S23_S23_EEEvvEEEEvNT_6ParamsE,(.L_x_164 - _ZN7cutlass13device_kernelINS_4gemm6kernel13GemmUniversalIN4cute5tupleIJiiiiEEENS1_10collective13CollectiveMmaINS1_35MainloopSm100TmaUmmaWarpSpecializedILi4ELi2ELi4ENS5_IJNS4_1CILi2EEENSA_ILi1EEESC_EEEEENS5_IJNSA_ILi256EEENSA_ILi128EEENSA_ILi64EEEEEENS_12float_e5m2_tENS5_IJlSC_lEEESJ_SK_NS4_8TiledMMAINS4_8MMA_AtomIJNS4_10MMA_TraitsINS4_25SM100_MMA_F8F6F4_2x1SM_SSEJSJ_SJ_fSF_SG_NS4_17integral_constantINS4_4UMMA5MajorELSR_0EEESS_NSP_INSQ_7ScaleInELST_0EEESU_EEEEEENS4_6LayoutINS5_IJSC_SC_SC_EEENS5_IJNSA_ILi0EEESZ_SZ_EEEEENS5_IJNS4_10UnderscoreES12_S12_EEEEENS4_18SM100_TMA_2SM_LOADENS4_14ComposedLayoutINS4_7SwizzleILi2ELi4ELi3EEENS4_18smem_ptr_flag_bitsILi8EEENSX_INS5_IJNSA_ILi8EEESH_EEENS5_IJSH_SC_EEEEEEEvNS4_8identityES15_S1F_vS1G_EENS_8epilogue10collective18CollectiveEpilogueINS1I_23Sm100TmaWarpSpecializedILi2ELi2ELi64ELb0ELb0EEEJNS5_IJSG_SG_SH_EEENS5_IJNSX_ISG_SC_EENSX_ISH_SC_EEEEESJ_SK_SJ_SK_NS1I_6fusion15FusionCallbacksIS1M_NS1R_17LinearCombinationISJ_fSJ_fLNS_15FloatRoundStyleE2EEES1N_S1Q_JEEENS4_5SM1004TMEM4LOAD26SM100_TMEM_LOAD_32dp32b64xENS4_13SM90_TMA_LOADES1F_NS4_39AutoVectorizingCopyWithAssumedAlignmentILi128EEENS4_14SM90_TMA_STOREES1F_S23_S23_EEEvvEEEEvNT_6ParamsE)
        .other          _ZN7cutlass13device_kernelINS_4gemm6kernel13GemmUniversalIN4cute5tupleIJiiiiEEENS1_10collective13CollectiveMmaINS1_35MainloopSm100TmaUmmaWarpSpecializedILi4ELi2ELi4ENS5_IJNS4_1CILi2EEENSA_ILi1EEESC_EEEEENS5_IJNSA_ILi256EEENSA_ILi128EEENSA_ILi64EEEEEENS_12float_e5m2_tENS5_IJlSC_lEEESJ_SK_NS4_8TiledMMAINS4_8MMA_AtomIJNS4_10MMA_TraitsINS4_25SM100_MMA_F8F6F4_2x1SM_SSEJSJ_SJ_fSF_SG_NS4_17integral_constantINS4_4UMMA5MajorELSR_0EEESS_NSP_INSQ_7ScaleInELST_0EEESU_EEEEEENS4_6LayoutINS5_IJSC_SC_SC_EEENS5_IJNSA_ILi0EEESZ_SZ_EEEEENS5_IJNS4_10UnderscoreES12_S12_EEEEENS4_18SM100_TMA_2SM_LOADENS4_14ComposedLayoutINS4_7SwizzleILi2ELi4ELi3EEENS4_18smem_ptr_flag_bitsILi8EEENSX_INS5_IJNSA_ILi8EEESH_EEENS5_IJSH_SC_EEEEEEEvNS4_8identityES15_S1F_vS1G_EENS_8epilogue10collective18CollectiveEpilogueINS1I_23Sm100TmaWarpSpecializedILi2ELi2ELi64ELb0ELb0EEEJNS5_IJSG_SG_SH_EEENS5_IJNSX_ISG_SC_EENSX_ISH_SC_EEEEESJ_SK_SJ_SK_NS1I_6fusion15FusionCallbacksIS1M_NS1R_17LinearCombinationISJ_fSJ_fLNS_15FloatRoundStyleE2EEES1N_S1Q_JEEENS4_5SM1004TMEM4LOAD26SM100_TMEM_LOAD_32dp32b64xENS4_13SM90_TMA_LOADES1F_NS4_39AutoVectorizingCopyWithAssumedAlignmentILi128EEENS4_14SM90_TMA_STOREES1F_S23_S23_EEEvvEEEEvNT_6ParamsE,@"STO_CUDA_ENTRY STV_DEFAULT"
_ZN7cutlass13device_kernelINS_4gemm6kernel13GemmUniversalIN4cute5tupleIJiiiiEEENS1_10collective13CollectiveMmaINS1_35MainloopSm100TmaUmmaWarpSpecializedILi4ELi2ELi4ENS5_IJNS4_1CILi2EEENSA_ILi1EEESC_EEEEENS5_IJNSA_ILi256EEENSA_ILi128EEENSA_ILi64EEEEEENS_12float_e5m2_tENS5_IJlSC_lEEESJ_SK_NS4_8TiledMMAINS4_8MMA_AtomIJNS4_10MMA_TraitsINS4_25SM100_MMA_F8F6F4_2x1SM_SSEJSJ_SJ_fSF_SG_NS4_17integral_constantINS4_4UMMA5MajorELSR_0EEESS_NSP_INSQ_7ScaleInELST_0EEESU_EEEEEENS4_6LayoutINS5_IJSC_SC_SC_EEENS5_IJNSA_ILi0EEESZ_SZ_EEEEENS5_IJNS4_10UnderscoreES12_S12_EEEEENS4_18SM100_TMA_2SM_LOADENS4_14ComposedLayoutINS4_7SwizzleILi2ELi4ELi3EEENS4_18smem_ptr_flag_bitsILi8EEENSX_INS5_IJNSA_ILi8EEESH_EEENS5_IJSH_SC_EEEEEEEvNS4_8identityES15_S1F_vS1G_EENS_8epilogue10collective18CollectiveEpilogueINS1I_23Sm100TmaWarpSpecializedILi2ELi2ELi64ELb0ELb0EEEJNS5_IJSG_SG_SH_EEENS5_IJNSX_ISG_SC_EENSX_ISH_SC_EEEEESJ_SK_SJ_SK_NS1I_6fusion15FusionCallbacksIS1M_NS1R_17LinearCombinationISJ_fSJ_fLNS_15FloatRoundStyleE2EEES1N_S1Q_JEEENS4_5SM1004TMEM4LOAD26SM100_TMEM_LOAD_32dp32b64xENS4_13SM90_TMA_LOADES1F_NS4_39AutoVectorizingCopyWithAssumedAlignmentILi128EEENS4_14SM90_TMA_STOREES1F_S23_S23_EEEvvEEEEvNT_6ParamsE:
[----:B------:R-:W1:Y:S01]  /*0000*/  LDC R1, c[0x0][0x37c] ;  /* 0x0000df00ff017b82 */ /* 0x000e620000000800 */
[----:B------:R-:W2:Y:S01]  /*0010*/  S2R R189, SR_TID.X ;  /* 0x0000000000bd7919 */ /* 0x000ea20000002100 */
[----:B------:R-:W3:Y:S06]  /*0020*/  LDCU.64 UR6, c[0x0][0x890] ;  /* 0x00011200ff0677ac */ /* 0x000eec0008000a00 */
[----:B------:R-:W4:Y:S01]  /*0030*/  S2UR UR37, SR_CgaCtaId ;  /* 0x00000000002579c3 */ /* 0x000f220000008800 */
[----:B------:R-:W-:Y:S02]  /*0040*/  PRMT R171, RZ, 0x7610, R171 ;  /* 0x00007610ffab7816 */ /* 0x000fe400000000ab */
[----:B------:R-:W-:Y:S01]  /*0050*/  ELECT P1, URZ, PT ;  /* 0x0000000000ff782f */ /* 0x000fe20003820000 */
[----:B------:R-:W1:Y:S01]  /*0060*/  LDCU.64 UR46, c[0x0][0x358] ;  /* 0x00006b00ff2e77ac */ /* 0x000e620008000a00 */
[----:B---3--:R-:W-:-:S04]  /*0070*/  UISETP.NE.U32.AND UP0, UPT, UR6, URZ, UPT ;  /* 0x000000ff0600728c */ /* 0x008fc8000bf05070 */
[----:B------:R-:W-:Y:S02]  /*0080*/  UISETP.NE.AND.EX UP0, UPT, UR7, URZ, UPT, UP0 ;  /* 0x000000ff0700728c */ /* 0x000fe4000bf05300 */
[----:B----4-:R-:W-:Y:S02]  /*0090*/  ULOP3.LUT UR5, UR37, 0x1, URZ, 0xc0, !UPT ;  /* 0x0000000125057892 */ /* 0x010fe4000f8ec0ff */
[----:B------:R-:W-:Y:S01]  /*00a0*/  ULOP3.LUT UR4, UR37, 0x1, URZ, 0x3c, !UPT ;  /* 0x0000000125047892 */ /* 0x000fe2000f8e3cff */
[----:B--2---:R-:W-:-:S05]  /*00b0*/  SHF.R.U32.HI R173, RZ, 0x5, R189 ;  /* 0x00000005ffad7819 */ /* 0x004fca00000116bd */
[----:B------:R-:W2:Y:S02]  /*00c0*/  SHFL.IDX PT, R0, R173, RZ, 0x1f ;  /* 0x00001fffad007589 */ /* 0x000ea400000e0000 */
[----:B--2---:R-:W-:Y:S01]  /*00d0*/  R2UR UR10, R0 ;  /* 0x00000000000a72ca */ /* 0x004fe200000e0000 */
[----:B-1----:R-:W-:-:S14]  /*00e0*/  BRA.U UP0, `(.L_x_0) ;  /* 0x00000001002c7547 */ /* 0x002fdc000b800000 */
[----:B------:R-:W1:Y:S02]  /*00f0*/  LDCU.64 UR8, c[0x0][0x888] ;  /* 0x00011100ff0877ac */ /* 0x000e640008000a00 */
[----:B-1----:R-:W-:-:S04]  /*0100*/  UISETP.NE.U32.AND UP0, UPT, UR8, URZ, UPT ;  /* 0x000000ff0800728c */ /* 0x002fc8000bf05070 */
[----:B------:R-:W-:-:S09]  /*0110*/  UISETP.NE.AND.EX UP0, UPT, UR9, URZ, UPT, UP0 ;  /* 0x000000ff0900728c */ /* 0x000fd2000bf05300 */
[----:B------:R-:W-:Y:S05]  /*0120*/  BRA.U !UP0, `(.L_x_1) ;  /* 0x0000000108107547 */ /* 0x000fea000b800000 */
[----:B------:R-:W1:Y:S02]  /*0130*/  LDC.64 R2, c[0x0][0x888] ;  /* 0x00022200ff027b82 */ /* 0x000e640000000a00 */
[----:B-1----:R1:W5:Y:S01]  /*0140*/  LDG.E R81, desc[UR46][R2.64] ;  /* 0x0000002e02517981 */ /* 0x002362000c1e1900 */
[----:B------:R-:W-:Y:S01]  /*0150*/  HFMA2 R171, -RZ, RZ, 0, 5.9604644775390625e-08 ;  /* 0x00000001ffab7431 */ /* 0x000fe200000001ff */
[----:B------:R-:W-:Y:S05]  /*0160*/  BRA `(.L_x_0) ;  /* 0x00000000000c7947 */ /* 0x000fea0003800000 */
.L_x_1:
[----:B------:R-:W1:Y:S01]  /*0170*/  LDCU UR8, c[0x0][0x880] ;  /* 0x00011000ff0877ac */ /* 0x000e620008000800 */
[----:B------:R-:W-:Y:S01]  /*0180*/  HFMA2 R171, -RZ, RZ, 0, 5.9604644775390625e-08 ;  /* 0x00000001ffab7431 */ /* 0x000fe200000001ff */
[----:B-1----:R-:W-:-:S07]  /*0190*/  MOV R81, UR8 ;  /* 0x0000000800517c02 */ /* 0x002fce0008000f00 */
.L_x_0:
[----:B------:R-:W2:Y:S02]  /*01a0*/  LDCU.64 UR8, c[0x0][0x8b0] ;  /* 0x00011600ff0877ac */ /* 0x000ea40008000a00 */
[----:B--2---:R-:W-:-:S04]  /*01b0*/  UISETP.NE.U32.AND UP0, UPT, UR8, URZ, UPT ;  /* 0x000000ff0800728c */ /* 0x004fc8000bf05070 */
[----:B------:R-:W-:-:S09]  /*01c0*/  UISETP.NE.AND.EX UP0, UPT, UR9, URZ, UPT, UP0 ;  /* 0x000000ff0900728c */ /* 0x000fd2000bf05300 */
[----:B------:R-:W-:Y:S05]  /*01d0*/  BRA.U UP0, `(.L_x_2) ;  /* 0x0000000100247547 */ /* 0x000fea000b800000 */
[----:B------:R-:W2:Y:S02]  /*01e0*/  LDCU.64 UR8, c[0x0][0x8a8] ;  /* 0x00011500ff0877ac */ /* 0x000ea40008000a00 */
[----:B--2---:R-:W-:-:S04]  /*01f0*/  UISETP.NE.U32.AND UP0, UPT, UR8, URZ, UPT ;  /* 0x000000ff0800728c */ /* 0x004fc8000bf05070 */
[----:B------:R-:W-:-:S09]  /*0200*/  UISETP.NE.AND.EX UP0, UPT, UR9, URZ, UPT, UP0 ;  /* 0x000000ff0900728c */ /* 0x000fd2000bf05300 */
[----:B------:R-:W-:Y:S05]  /*0210*/  BRA.U !UP0, `(.L_x_3) ;  /* 0x00000001080c7547 */ /* 0x000fea000b800000 */
[----:B------:R-:W2:Y:S02]  /*0220*/  LDC.64 R78, c[0x0][0x8a8] ;  /* 0x00022a00ff4e7b82 */ /* 0x000ea40000000a00 */
[----:B--2---:R2:W5:Y:S01]  /*0230*/  LDG.E R78, desc[UR46][R78.64] ;  /* 0x0000002e4e4e7981 */ /* 0x004562000c1e1900 */
[----:B------:R-:W-:Y:S05]  /*0240*/  BRA `(.L_x_2) ;  /* 0x0000000000087947 */ /* 0x000fea0003800000 */
.L_x_3:
[----:B------:R-:W2:Y:S02]  /*0250*/  LDCU UR8, c[0x0][0x8a0] ;  /* 0x00011400ff0877ac */ /* 0x000ea40008000800 */
[----:B--2---:R-:W-:Y:S02]  /*0260*/  MOV R78, UR8 ;  /* 0x00000008004e7c02 */ /* 0x004fe40008000f00 */
.L_x_2:
[----:B------:R-:W-:Y:S01]  /*0270*/  IMAD.U32 R0, RZ, RZ, UR10 ;  /* 0x0000000aff007e24 */ /* 0x000fe2000f8e00ff */
[----:B------:R-:W-:Y:S04]  /*0280*/  BSSY.RECONVERGENT B0, `(.L_x_4) ;  /* 0x000000c000007945 */ /* 0x000fe80003800200 */
[C---:B------:R-:W-:Y:S02]  /*0290*/  ISETP.NE.OR P2, PT, R0.reuse, 0x1, !P1 ;  /* 0x000000010000780c */ /* 0x040fe40004f45670 */
[----:B------:R-:W-:-:S11]  /*02a0*/  ISETP.NE.OR P0, PT, R0, 0x3, !P1 ;  /* 0x000000030000780c */ /* 0x000fd60004f05670 */
[----:B------:R-:W-:Y:S05]  /*02b0*/  @P2 BRA `(.L_x_5) ;  /* 0x0000000000202947 */ /* 0x000fea0003800000 */
[----:B------:R-:W3:Y:S02]  /*02c0*/  LDCU.64 UR8, c[0x0][0x348] ;  /* 0x00006900ff0877ac */ /* 0x000ee40008000a00 */
[----:B---3--:R-:W-:Y:S02]  /*02d0*/  UIADD3 UR12, UP1, UPT, UR8, 0x80, URZ ;  /* 0x00000080080c7890 */ /* 0x008fe4000ff3e0ff */
[----:B------:R-:W-:Y:S02]  /*02e0*/  UIADD3 UR8, UP0, UPT, UR8, 0x180, URZ ;  /* 0x0000018008087890 */ /* 0x000fe4000ff1e0ff */
[----:B------:R-:W-:Y:S02]  /*02f0*/  UIADD3.X UR13, UPT, UPT, URZ, UR9, URZ, UP1, !UPT ;  /* 0x00000009ff0d7290 */ /* 0x000fe40008ffe4ff */
[----:B------:R-:W-:-:S07]  /*0300*/  UIADD3.X UR9, UPT, UPT, URZ, UR9, URZ, UP0, !UPT ;  /* 0x00000009ff097290 */ /* 0x000fce00087fe4ff */
[----:B------:R3:W-:Y:S02]  /*0310*/  UTMACCTL.PF [UR12] ;  /* 0x000000000c0079b9 */ /* 0x0007e40008040000 */
[----:B------:R3:W-:Y:S02]  /*0320*/  UTMACCTL.PF [UR8] ;  /* 0x00000000080079b9 */ /* 0x0007e40008040000 */
[----:B---3--:R-:W-:Y:S01]  /*0330*/  NOP ;  /* 0x0000000000007918 */ /* 0x008fe20000000000 */
.L_x_5:
[----:B------:R-:W-:Y:S05]  /*0340*/  BSYNC.RECONVERGENT B0 ;  /* 0x0000000000007941 */ /* 0x000fea0003800200 */
.L_x_4:
[----:B------:R-:W-:Y:S04]  /*0350*/  BSSY.RECONVERGENT B0, `(.L_x_6) ;  /* 0x000000a000007945 */ /* 0x000fe80003800200 */
        /* <DEDUP_REMOVED lines=9> */
.L_x_7:
[----:B------:R-:W-:Y:S05]  /*03f0*/  BSYNC.RECONVERGENT B0 ;  /* 0x0000000000007941 */ /* 0x000fea0003800200 */
.L_x_6:
[----:B------:R-:W3:Y:S01]  /*0400*/  LDCU.64 UR8, c[0x0][0x888] ;  /* 0x00011100ff0877ac */ /* 0x000ee20008000a00 */
[----:B------:R-:W-:Y:S02]  /*0410*/  UISETP.EQ.U32.AND UP1, UPT, UR6, URZ, UPT ;  /* 0x000000ff0600728c */ /* 0x000fe4000bf22070 */
[----:B------:R-:W-:Y:S02]  /*0420*/  UPLOP3.LUT UP5, UPT, UPT, UPT, UPT, 0x80, 0x8 ;  /* 0x000000000008789c */ /* 0x000fe40003faf070 */
[----:B---3--:R-:W-:-:S04]  /*0430*/  UISETP.NE.U32.AND UP0, UPT, UR8, URZ, UPT ;  /* 0x000000ff0800728c */ /* 0x008fc8000bf05070 */
[----:B------:R-:W-:-:S04]  /*0440*/  UISETP.NE.AND.EX UP0, UPT, UR9, URZ, UPT, UP0 ;  /* 0x000000ff0900728c */ /* 0x000fc8000bf05300 */
[----:B------:R-:W-:-:S04]  /*0450*/  UISETP.EQ.OR.EX UP2, UPT, UR7, URZ, !UP0, UP1 ;  /* 0x000000ff0700728c */ /* 0x000fc8000c742710 */
[----:B------:R-:W-:-:S05]  /*0460*/  UP2UR UR50, UPR, URZ, 0x4 ;  /* 0x00000004ff327883 */ /* 0x000fca0008000000 */
[----:B------:R-:W-:Y:S07]  /*0470*/  BRA.U !UP2, `(.L_x_8) ;  /* 0x000000010a207547 */ /* 0x000fee000b800000 */
[----:B------:R-:W-:Y:S01]  /*0480*/  UISETP.NE.U32.AND UP2, UPT, UR6, URZ, UPT ;  /* 0x000000ff0600728c */ /* 0x000fe2000bf45070 */
[----:B-----5:R-:W-:Y:S01]  /*0490*/  FSETP.NEU.AND P0, PT, R81, RZ, PT ;  /* 0x000000ff5100720b */ /* 0x020fe20003f0d000 */
[----:B------:R-:W-:Y:S02]  /*04a0*/  USEL UR6, URZ, 0xffffffff, UP0 ;  /* 0xffffffffff067887 */ /* 0x000fe40008000000 */
[----:B------:R-:W-:-:S10]  /*04b0*/  UISETP.NE.AND.EX UP2, UPT, UR7, URZ, UPT, UP2 ;  /* 0x000000ff0700728c */ /* 0x000fd4000bf45320 */
[----:B------:R-:W-:Y:S01]  /*04c0*/  VOTEU.ANY UP1, P0 ;  /* 0x0000000000ff7886 */ /* 0x000fe20000020100 */
[----:B------:R-:W-:-:S04]  /*04d0*/  @!UP2 USEL UR6, URZ, 0xffffffff, UP1 ;  /* 0xffffffffff06a887 */ /* 0x000fc80008800000 */
[----:B------:R-:W-:-:S04]  /*04e0*/  ULOP3.LUT UR6, UR6, 0x1, URZ, 0xc0, !UPT ;  /* 0x0000000106067892 */ /* 0x000fc8000f8ec0ff */
[----:B------:R-:W-:-:S11]  /*04f0*/  UISETP.NE.U32.AND UP5, UPT, UR6, 0x1, UPT ;  /* 0x000000010600788c */ /* 0x000fd6000bfa5070 */
.L_x_8:
[----:B------:R-:W3:Y:S01]  /*0500*/  SHFL.IDX PT, R0, R173, RZ, 0x1f ;  /* 0x00001fffad007589 */ /* 0x000ee200000e0000 */
[----:B------:R-:W-:-:S04]  /*0510*/  UISETP.NE.AND UP1, UPT, UR10, 0x2, UPT ;  /* 0x000000020a00788c */ /* 0x000fc8000bf25270 */
[----:B------:R-:W-:Y:S02]  /*0520*/  UISETP.EQ.AND UP2, UPT, UR5, URZ, !UP1 ;  /* 0x000000ff0500728c */ /* 0x000fe4000cf42270 */
[----:B------:R-:W-:-:S04]  /*0530*/  USEL UR7, URZ, 0x1, UP1 ;  /* 0x00000001ff077887 */ /* 0x000fc80008800000 */
[----:B------:R-:W-:Y:S02]  /*0540*/  PLOP3.LUT P5, PT, P1, PT, UP2, 0x80, 0x8 ;  /* 0x000000000008781c */ /* 0x000fe40000faf028 */
[----:B---3--:R-:W-:-:S13]  /*0550*/  ISETP.NE.AND P0, PT, R0, RZ, PT ;  /* 0x000000ff0000720c */ /* 0x008fda0003f05270 */
[----:B------:R-:W-:Y:S05]  /*0560*/  @P0 BRA `(.L_x_9) ;  /* 0x0000000000440947 */ /* 0x000fea0003800000 */
[----:B------:R-:W-:Y:S01]  /*0570*/  UMOV UR8, 0x400 ;  /* 0x0000040000087882 */ /* 0x000fe20000000000 */
[----:B------:R-:W-:Y:S01]  /*0580*/  UMOV UR6, 0x1 ;  /* 0x0000000100067882 */ /* 0x000fe20000000000 */
[----:B------:R-:W-:Y:S02]  /*0590*/  ULEA UR8, UR37, UR8, 0x18 ;  /* 0x0000000825087291 */ /* 0x000fe4000f8ec0ff */
[----:B------:R-:W-:-:S04]  /*05a0*/  UIADD3 UR12, UPT, UPT, -UR6, 0x100000, URZ ;  /* 0x00100000060c7890 */ /* 0x000fc8000fffe1ff */
[----:B------:R-:W-:Y:S02]  /*05b0*/  USHF.L.U32 UR13, UR12, 0xb, URZ ;  /* 0x0000000b0c0d7899 */ /* 0x000fe400080006ff */
[----:B------:R-:W-:Y:S01]  /*05c0*/  USHF.L.U32 UR12, UR12, 0x1, URZ ;  /* 0x000000010c0c7899 */ /* 0x000fe200080006ff */
[----:B------:R-:W-:Y:S01]  /*05d0*/  ELECT P0, URZ, PT ;  /* 0x0000000000ff782f */ /* 0x000fe20003800000 */
[----:B------:R-:W3:Y:S10]  /*05e0*/  FENCE.VIEW.ASYNC.S ;  /* 0x00000000000073c6 */ /* 0x000ef40000000000 */
[----:B---3--:R3:W4:Y:S01]  /*05f0*/  SYNCS.EXCH.64 URZ, [UR8], UR12 ;  /* 0x0000000c08ff75b2 */ /* 0x0087220008000100 */
[----:B------:R3:W1:Y:S01]  /*0600*/  SYNCS.EXCH.64 URZ, [UR8+0x20], UR12 ;  /* 0x0000200c08ff75b2 */ /* 0x0006620008000100 */
[----:B------:R3:W1:Y:S01]  /*0610*/  SYNCS.EXCH.64 URZ, [UR8+0x8], UR12 ;  /* 0x0000080c08ff75b2 */ /* 0x0006620008000100 */
[----:B------:R3:W1:Y:S01]  /*0620*/  SYNCS.EXCH.64 URZ, [UR8+0x28], UR12 ;  /* 0x0000280c08ff75b2 */ /* 0x0006620008000100 */
[----:B------:R3:W1:Y:S01]  /*0630*/  SYNCS.EXCH.64 URZ, [UR8+0x10], UR12 ;  /* 0x0000100c08ff75b2 */ /* 0x0006620008000100 */
[----:B------:R3:W1:Y:S01]  /*0640*/  SYNCS.EXCH.64 URZ, [UR8+0x30], UR12 ;  /* 0x0000300c08ff75b2 */ /* 0x0006620008000100 */
[----:B------:R3:W1:Y:S01]  /*0650*/  SYNCS.EXCH.64 URZ, [UR8+0x18], UR12 ;  /* 0x0000180c08ff75b2 */ /* 0x0006620008000100 */
[----:B------:R3:W1:Y:S01]  /*0660*/  SYNCS.EXCH.64 URZ, [UR8+0x38], UR12 ;  /* 0x0000380c08ff75b2 */ /* 0x0006620008000100 */
[----:B------:R-:W-:Y:S01]  /*0670*/  NOP ;  /* 0x0000000000007918 */ /* 0x000fe20000000000 */
.L_x_9:
[----:B------:R-:W2:Y:S01]  /*0680*/  SHFL.IDX PT, R0, R173, RZ, 0x1f ;  /* 0x00001fffad007589 */ /* 0x000ea200000e0000 */
[----:B------:R-:W-:Y:S01]  /*0690*/  NOP ;  /* 0x0000000000007918 */ /* 0x000fe20000000000 */
[----:B--2---:R-:W-:-:S13]  /*06a0*/  ISETP.NE.AND P0, PT, R0, 0x1, PT ;  /* 0x000000010000780c */ /* 0x004fda0003f05270 */
[----:B------:R-:W-:Y:S05]  /*06b0*/  @P0 BRA `(.L_x_10) ;  /* 0x0000000000440947 */ /* 0x000fea0003800000 */
[----:B------:R-:W-:Y:S01]  /*06c0*/  UMOV UR9, 0x400 ;  /* 0x0000040000097882 */ /* 0x000fe20000000000 */
[----:B---3--:R-:W-:Y:S01]  /*06d0*/  UMOV UR8, 0x20 ;  /* 0x0000002000087882 */ /* 0x008fe20000000000 */
[----:B------:R-:W-:Y:S01]  /*06e0*/  UMOV UR6, 0x80 ;  /* 0x0000008000067882 */ /* 0x000fe20000000000 */
[----:B------:R-:W-:Y:S02]  /*06f0*/  ULEA UR9, UR37, UR9, 0x18 ;  /* 0x0000000925097291 */ /* 0x000fe4000f8ec0ff */
[----:B------:R-:W-:-:S04]  /*0700*/  UIADD3 UR12, UPT, UPT, -UR8, 0x100000, URZ ;  /* 0x00100000080c7890 */ /* 0x000fc8000fffe1ff */
[----:B------:R-:W-:Y:S02]  /*0710*/  USHF.L.U32 UR13, UR12, 0xb, URZ ;  /* 0x0000000b0c0d7899 */ /* 0x000fe400080006ff */
[----:B------:R-:W-:Y:S02]  /*0720*/  USHF.L.U32 UR12, UR12, 0x1, URZ ;  /* 0x000000010c0c7899 */ /* 0x000fe400080006ff */
[----:B------:R-:W-:-:S04]  /*0730*/  UIADD3 UR14, UPT, UPT, -UR6, 0x100000, URZ ;  /* 0x00100000060e7890 */ /* 0x000fc8000fffe1ff */
[----:B------:R-:W-:Y:S02]  /*0740*/  USHF.L.U32 UR15, UR14, 0xb, URZ ;  /* 0x0000000b0e0f7899 */ /* 0x000fe400080006ff */
[----:B------:R-:W-:Y:S01]  /*0750*/  USHF.L.U32 UR14, UR14, 0x1, URZ ;  /* 0x000000010e0e7899 */ /* 0x000fe200080006ff */
[----:B------:R-:W-:Y:S01]  /*0760*/  ELECT P0, URZ, PT ;  /* 0x0000000000ff782f */ /* 0x000fe20003800000 */
[----:B------:R-:W2:Y:S02]  /*0770*/  FENCE.VIEW.ASYNC.S ;  /* 0x00000000000073c6 */ /* 0x000ea40000000000 */
[----:B--2---:R2:W3:Y:S08]  /*0780*/  SYNCS.EXCH.64 URZ, [UR9+0x40], UR12 ;  /* 0x0000400c09ff75b2 */ /* 0x0044f00008000100 */
[----:B------:R2:W1:Y:S01]  /*0790*/  SYNCS.EXCH.64 URZ, [UR9+0x50], UR14 ;  /* 0x0000500e09ff75b2 */ /* 0x0004620008000100 */
[----:B------:R2:W1:Y:S01]  /*07a0*/  SYNCS.EXCH.64 URZ, [UR9+0x48], UR12 ;  /* 0x0000480c09ff75b2 */ /* 0x0004620008000100 */
[----:B------:R2:W1:Y:S01]  /*07b0*/  SYNCS.EXCH.64 URZ, [UR9+0x58], UR14 ;  /* 0x0000580e09ff75b2 */ /* 0x0004620008000100 */
[----:B------:R-:W-:Y:S01]  /*07c0*/  NOP ;  /* 0x0000000000007918 */ /* 0x000fe20000000000 */
.L_x_10:
[----:B------:R-:W4:Y:S01]  /*07d0*/  SHFL.IDX PT, R0, R173, RZ, 0x1f ;  /* 0x00001fffad007589 */ /* 0x000f2200000e0000 */
[----:B------:R-:W-:Y:S01]  /*07e0*/  NOP ;  /* 0x0000000000007918 */ /* 0x000fe20000000000 */
[----:B----4-:R-:W-:-:S13]  /*07f0*/  ISETP.NE.AND P0, PT, R0, 0x3, PT ;  /* 0x000000030000780c */ /* 0x010fda0003f05270 */
[----:B------:R-:W-:Y:S05]  /*0800*/  @P0 BRA `(.L_x_11) ;  /* 0x00000000002c0947 */ /* 0x000fea0003800000 */
[----:B---3--:R-:W-:Y:S01]  /*0810*/  UMOV UR8, 0x400 ;  /* 0x0000040000087882 */ /* 0x008fe20000000000 */
[----:B------:R-:W-:Y:S01]  /*0820*/  UMOV UR6, 0x20 ;  /* 0x0000002000067882 */ /* 0x000fe20000000000 */
[----:B------:R-:W-:Y:S02]  /*0830*/  ULEA UR8, UR37, UR8, 0x18 ;  /* 0x0000000825087291 */ /* 0x000fe4000f8ec0ff */
[----:B--2---:R-:W-:-:S04]  /*0840*/  UIADD3 UR12, UPT, UPT, -UR6, 0x100000, URZ ;  /* 0x00100000060c7890 */ /* 0x004fc8000fffe1ff */
[----:B------:R-:W-:Y:S02]  /*0850*/  USHF.L.U32 UR13, UR12, 0xb, URZ ;  /* 0x0000000b0c0d7899 */ /* 0x000fe400080006ff */
[----:B------:R-:W-:Y:S01]  /*0860*/  USHF.L.U32 UR12, UR12, 0x1, URZ ;  /* 0x000000010c0c7899 */ /* 0x000fe200080006ff */
[----:B------:R-:W-:Y:S01]  /*0870*/  ELECT P0, URZ, PT ;  /* 0x0000000000ff782f */ /* 0x000fe20003800000 */
[----:B------:R-:W2:Y:S10]  /*0880*/  FENCE.VIEW.ASYNC.S ;  /* 0x00000000000073c6 */ /* 0x000eb40000000000 */
[----:B--2---:R4:W2:Y:S01]  /*0890*/  SYNCS.EXCH.64 URZ, [UR8+0x60], UR12 ;  /* 0x0000600c08ff75b2 */ /* 0x0048a20008000100 */
[----:B------:R4:W3:Y:S02]  /*08a0*/  SYNCS.EXCH.64 URZ, [UR8+0x68], UR12 ;  /* 0x0000680c08ff75b2 */ /* 0x0008e40008000100 */
[----:B----4-:R-:W-:Y:S01]  /*08b0*/  NOP ;  /* 0x0000000000007918 */ /* 0x010fe20000000000 */
.L_x_11:
[----:B------:R-:W4:Y:S01]  /*08c0*/  SHFL.IDX PT, R0, R173, RZ, 0x1f ;  /* 0x00001fffad007589 */ /* 0x000f2200000e0000 */
[----:B------:R-:W-:Y:S01]  /*08d0*/  NOP ;  /* 0x0000000000007918 */ /* 0x000fe20000000000 */
[----:B----4-:R-:W-:-:S13]  /*08e0*/  ISETP.NE.AND P0, PT, R0, 0x4, PT ;  /* 0x000000040000780c */ /* 0x010fda0003f05270 */
[----:B------:R-:W-:Y:S05]  /*08f0*/  @P0 BRA `(.L_x_12) ;  /* 0x0000000000480947 */ /* 0x000fea0003800000 */
[----:B--2---:R-:W-:Y:S01]  /*0900*/  UMOV UR9, 0x1e0 ;  /* 0x000001e000097882 */ /* 0x004fe20000000000 */
[----:B---3--:R-:W-:Y:S01]  /*0910*/  UMOV UR8, 0x400 ;  /* 0x0000040000087882 */ /* 0x008fe20000000000 */
[----:B------:R-:W-:Y:S01]  /*0920*/  USEL UR9, UR9, 0x1a0, UP5 ;  /* 0x000001a009097887 */ /* 0x000fe2000a800000 */
        /* <DEDUP_REMOVED lines=10> */
[----:B--2---:R4:W2:Y:S08]  /*09d0*/  SYNCS.EXCH.64 URZ, [UR8+0x70], UR12 ;  /* 0x0000700c08ff75b2 */ /* 0x0048b00008000100 */
[----:B------:R4:W3:Y:S01]  /*09e0*/  SYNCS.EXCH.64 URZ, [UR8+0x80], UR14 ;  /* 0x0000800e08ff75b2 */ /* 0x0008e20008000100 */
[----:B------:R4:W1:Y:S01]  /*09f0*/  SYNCS.EXCH.64 URZ, [UR8+0x78], UR12 ;  /* 0x0000780c08ff75b2 */ /* 0x0008620008000100 */
[----:B------:R4:W1:Y:S02]  /*0a00*/  SYNCS.EXCH.64 URZ, [UR8+0x88], UR14 ;  /* 0x0000880e08ff75b2 */ /* 0x0008640008000100 */
[----:B----4-:R-:W-:Y:S01]  /*0a10*/  NOP ;  /* 0x0000000000007918 */ /* 0x010fe20000000000 */
.L_x_12:
[----:B------:R-:W4:Y:S01]  /*0a20*/  SHFL.IDX PT, R0, R173, RZ, 0x1f ;  /* 0x00001fffad007589 */ /* 0x000f2200000e0000 */
[----:B------:R-:W-:Y:S01]  /*0a30*/  NOP ;  /* 0x0000000000007918 */ /* 0x000fe20000000000 */
[----:B----4-:R-:W-:-:S13]  /*0a40*/  ISETP.NE.AND P0, PT, R0, 0x5, PT ;  /* 0x000000050000780c */ /* 0x010fda0003f05270 */
[----:B------:R-:W-:Y:S05]  /*0a50*/  @P0 BRA `(.L_x_13) ;  /* 0x0000000000540947 */ /* 0x000fea0003800000 */
[----:B--2---:R-:W-:Y:S01]  /*0a60*/  UMOV UR9, 0x400 ;  /* 0x0000040000097882 */ /* 0x004fe20000000000 */
        /* <DEDUP_REMOVED lines=14> */
[----:B------:R4:W1:Y:S01]  /*0b50*/  SYNCS.EXCH.64 URZ, [UR9+0xb8], UR14 ;  /* 0x0000b80e09ff75b2 */ /* 0x0008620008000100 */
[----:B------:R4:W1:Y:S01]  /*0b60*/  SYNCS.EXCH.64 URZ, [UR9+0xa0], UR12 ;  /* 0x0000a00c09ff75b2 */ /* 0x0008620008000100 */
[----:B------:R4:W1:Y:S01]  /*0b70*/  SYNCS.EXCH.64 URZ, [UR9+0xc0], UR14 ;  /* 0x0000c00e09ff75b2 */ /* 0x0008620008000100 */
[----:B------:R4:W1:Y:S01]  /*0b80*/  SYNCS.EXCH.64 URZ, [UR9+0xa8], UR12 ;  /* 0x0000a80c09ff75b2 */ /* 0x0008620008000100 */
[----:B------:R4:W1:Y:S02]  /*0b90*/  SYNCS.EXCH.64 URZ, [UR9+0xc8], UR14 ;  /* 0x0000c80e09ff75b2 */ /* 0x0008640008000100 */
[----:B----4-:R-:W-:Y:S01]  /*0ba0*/  NOP ;  /* 0x0000000000007918 */ /* 0x010fe20000000000 */
.L_x_13:
[----:B------:R-:W4:Y:S01]  /*0bb0*/  SHFL.IDX PT, R0, R173, RZ, 0x1f ;  /* 0x00001fffad007589 */ /* 0x000f2200000e0000 */
[----:B------:R-:W-:Y:S01]  /*0bc0*/  ISETP.NE.OR P1, PT, RZ, UR10, !P1 ;  /* 0x0000000aff007c0c */ /* 0x000fe2000cf25670 */
        /* <DEDUP_REMOVED lines=12> */
[----:B------:R4:W3:Y:S01]  /*0c90*/  SYNCS.EXCH.64 URZ, [UR8+0xe0], UR12 ;  /* 0x0000e00c08ff75b2 */ /* 0x0008e20008000100 */
[----:B------:R4:W1:Y:S01]  /*0ca0*/  SYNCS.EXCH.64 URZ, [UR8+0xd8], UR12 ;  /* 0x0000d80c08ff75b2 */ /* 0x0008620008000100 */
[----:B------:R4:W1:Y:S02]  /*0cb0*/  SYNCS.EXCH.64 URZ, [UR8+0xe8], UR12 ;  /* 0x0000e80c08ff75b2 */ /* 0x0008640008000100 */
[----:B----4-:R-:W-:Y:S01]  /*0cc0*/  NOP ;  /* 0x0000000000007918 */ /* 0x010fe20000000000 */
.L_x_14:
[----:B------:R-:W-:Y:S01]  /*0cd0*/  VOTEU.ALL UP1, P1 ;  /* 0x0000000000ff7886 */ /* 0x000fe20000820000 */
[----:B---3--:R-:W3:Y:S01]  /*0ce0*/  LDCU UR8, c[0x0][0x36c] ;  /* 0x00006d80ff0877ac */ /* 0x008ee20008000800 */
[----:B------:R-:W-:Y:S01]  /*0cf0*/  NOP ;  /* 0x0000000000007918 */ /* 0x000fe20000000000 */
[----:B------:R-:W-:Y:S01]  /*0d00*/  LOP3.LUT R10, R189, 0x1f, RZ, 0xc0, !PT ;  /* 0x0000001fbd0a7812 */ /* 0x000fe200078ec0ff */
[----:B--2---:R-:W-:Y:S01]  /*0d10*/  UMOV UR12, 0x20 ;  /* 0x00000020000c7882 */ /* 0x004fe20000000000 */
[----:B------:R-:W-:Y:S01]  /*0d20*/  @!UP1 UMOV UR6, 0x400 ;  /* 0x0000040000069882 */ /* 0x000fe20000000000 */
[----:B------:R-:W-:-:S04]  /*0d30*/  @!UP1 UIADD3 UR12, UPT, UPT, -UR12, 0x100000, URZ ;  /* 0x001000000c0c9890 */ /* 0x000fc8000fffe1ff */
[----:B------:R-:W-:Y:S02]  /*0d40*/  @!UP1 USHF.L.U32 UR13, UR12, 0xb, URZ ;  /* 0x0000000b0c0d9899 */ /* 0x000fe400080006ff */
[----:B------:R-:W-:Y:S02]  /*0d50*/  @!UP1 USHF.L.U32 UR12, UR12, 0x1, URZ ;  /* 0x000000010c0c9899 */ /* 0x000fe400080006ff */
[----:B------:R-:W-:Y:S01]  /*0d60*/  @!UP1 ULEA UR6, UR37, UR6, 0x18 ;  /* 0x0000000625069291 */ /* 0x000fe2000f8ec0ff */
[----:B------:R-:W-:Y:S01]  /*0d70*/  VOTEU.ALL UP1, P1 ;  /* 0x0000000000ff7886 */ /* 0x000fe20000820000 */
[----:B------:R-:W-:Y:S01]  /*0d80*/  UISETP.NE.AND UP4, UPT, UR10, URZ, UPT ;  /* 0x000000ff0a00728c */ /* 0x000fe2000bf85270 */
[----:B------:R-:W2:Y:S09]  /*0d90*/  FENCE.VIEW.ASYNC.S ;  /* 0x00000000000073c6 */ /* 0x000eb20000000000 */
[----:B--2---:R2:W4:Y:S01]  /*0da0*/  @!UP1 SYNCS.EXCH.64 URZ, [UR6+0xf0], UR12 ;  /* 0x0000f00c06ff95b2 */ /* 0x0045220008000100 */
[----:B---3--:R-:W-:-:S09]  /*0db0*/  UISETP.EQ.U32.AND UP1, UPT, UR8, 0x1, UPT ;  /* 0x000000010800788c */ /* 0x008fd2000bf22070 */
[----:B------:R-:W-:Y:S05]  /*0dc0*/  BRA.U !UP1, `(.L_x_15) ;  /* 0x0000000109087547 */ /* 0x000fea000b800000 */
[----:B-1--4-:R-:W-:Y:S01]  /*0dd0*/  UCGABAR_ARV ;  /* 0x00000000000079c7 */ /* 0x012fe20008000000 */
[----:B------:R-:W-:Y:S05]  /*0de0*/  BRA `(.L_x_16) ;  /* 0x0000000000047947 */ /* 0x000fea0003800000 */
.L_x_15:
[----:B-1--4-:R-:W-:Y:S01]  /*0df0*/  NOP ;  /* 0x0000000000007918 */ /* 0x012fe20000000000 */
.L_x_16:
[----:B------:R-:W1:Y:S01]  /*0e00*/  S2R R20, SR_CTAID.Y ;  /* 0x0000000000147919 */ /* 0x000e620000002600 */
[----:B------:R-:W-:-:S05]  /*0e10*/  CS2R.32 R170, SR_CgaSize ;  /* 0x0000000000aa7805 */ /* 0x000fca0000008a00 */
[----:B------:R-:W-:-:S05]  /*0e20*/  IMAD R170, R170, -0xa0, RZ ;  /* 0xffffff60aaaa7824 */ /* 0x000fca00078e02ff */
[----:B--2---:R-:W-:-:S14]  /*0e30*/  R2UR UR6, R170 ;  /* 0x00000000aa0672ca */ /* 0x004fdc00000e0000 */
[----:B------:R-:W2:Y:S01]  /*0e40*/  LDCU UR6, c[0x0][UR6+0x2b4] ;  /* 0x00005680060677ac */ /* 0x000ea20008000800 */
[----:B------:R-:W-:-:S05]  /*0e50*/  CS2R.32 R0, SR_CgaSize ;  /* 0x0000000000007805 */ /* 0x000fca0000008a00 */
[----:B------:R-:W-:-:S06]  /*0e60*/  IMAD R0, R0, -0xa0, RZ ;  /* 0xffffff6000007824 */ /* 0x000fcc00078e02ff */
[----:B------:R-:W3:Y:S01]  /*0e70*/  LDC R0, c[0x0][R0+0x2a4] ;  /* 0x0000a90000007b82 */ /* 0x000ee20000000800 */
[----:B------:R-:W-:Y:S01]  /*0e80*/  PRMT R8, RZ, 0x7610, R8 ;  /* 0x00007610ff087816 */ /* 0x000fe20000000008 */
[----:B------:R-:W4:Y:S01]  /*0e90*/  S2R R11, SR_CTAID.X ;  /* 0x00000000000b7919 */ /* 0x000f220000002500 */
[----:B------:R-:W-:-:S05]  /*0ea0*/  CS2R.32 R170, SR_CgaSize ;  /* 0x0000000000aa7805 */ /* 0x000fca0000008a00 */
[----:B------:R-:W-:-:S05]  /*0eb0*/  IMAD R170, R170, -0xa0, RZ ;  /* 0xffffff60aaaa7824 */ /* 0x000fca00078e02ff */
[----:B------:R-:W-:-:S14]  /*0ec0*/  R2UR UR8, R170 ;  /* 0x00000000aa0872ca */ /* 0x000fdc00000e0000 */
[----:B------:R-:W3:Y:S01]  /*0ed0*/  LDCU UR8, c[0x0][UR8+0x2b0] ;  /* 0x00005600080877ac */ /* 0x000ee20008000800 */
[----:B------:R-:W-:Y:S01]  /*0ee0*/  UISETP.NE.AND UP2, UPT, UR10, 0x2, UPT ;  /* 0x000000020a00788c */ /* 0x000fe2000bf45270 */
[----:B------:R-:W2:Y:S01]  /*0ef0*/  LDC R9, c[0x0][0xb24] ;  /* 0x0002c900ff097b82 */ /* 0x000ea20000000800 */
[----:B------:R-:W-:-:S05]  /*0f00*/  CS2R.32 R2, SR_CgaSize ;  /* 0x0000000000027805 */ /* 0x000fca0000008a00 */
[----:B------:R-:W-:-:S06]  /*0f10*/  IMAD R2, R2, -0xa0, RZ ;  /* 0xffffff6002027824 */ /* 0x000fcc00078e02ff */
[----:B------:R-:W3:Y:S08]  /*0f20*/  LDC R2, c[0x0][R2+0x2a0] ;  /* 0x0000a80002027b82 */ /* 0x000ef00000000800 */
[----:B------:R-:W3:Y:S01]  /*0f30*/  LDC R72, c[0x0][0xb24] ;  /* 0x0002c900ff487b82 */ /* 0x000ee20000000800 */
[----:B-1----:R-:W-:-:S07]  /*0f40*/  I2FP.F32.U32 R3, R20 ;  /* 0x0000001400037245 */ /* 0x002fce0000201000 */
[----:B------:R-:W1:Y:S01]  /*0f50*/  S2UR UR36, SR_CTAID.Z ;  /* 0x00000000002479c3 */ /* 0x000e620000002700 */
[----:B--2---:R-:W-:Y:S01]  /*0f60*/  ISETP.GE.AND P0, PT, R9, 0x1, PT ;  /* 0x000000010900780c */ /* 0x004fe20003f06270 */
[----:B----4-:R-:W-:Y:S01]  /*0f70*/  IMAD.MOV.U32 R21, RZ, RZ, R11 ;  /* 0x000000ffff157224 */ /* 0x010fe200078e000b */
[----:B------:R-:W-:Y:S01]  /*0f80*/  I2FP.F32.U32 R4, R11 ;  /* 0x0000000b00047245 */ /* 0x000fe20000201000 */
[----:B------:R-:W-:Y:S01]  /*0f90*/  FMUL R3, R3, UR6 ;  /* 0x0000000603037c20 */ /* 0x000fe20008400000 */
[----:B------:R-:W2:Y:S03]  /*0fa0*/  LDCU UR6, c[0x0][0xb30] ;  /* 0x00016600ff0677ac */ /* 0x000ea60008000800 */
[----:B---3--:R-:W-:Y:S01]  /*0fb0*/  FMUL R4, R4, UR8 ;  /* 0x0000000804047c20 */ /* 0x008fe20008400000 */
[----:B------:R-:W3:Y:S08]  /*0fc0*/  F2I.U32.TRUNC.NTZ R147, R3 ;  /* 0x0000000300937305 */ /* 0x000ef0000020f000 */
[----:B------:R-:W4:Y:S01]  /*0fd0*/  F2I.U32.TRUNC.NTZ R170, R4 ;  /* 0x0000000400aa7305 */ /* 0x000f22000020f000 */
[----:B--2---:R-:W-:Y:S01]  /*0fe0*/  UISETP.NE.AND UP3, UPT, UR6, 0x1, UPT ;  /* 0x000000010600788c */ /* 0x004fe2000bf65270 */
[----:B---3--:R-:W-:-:S05]  /*0ff0*/  IADD3 R147, PT, PT, -R147, RZ, RZ ;  /* 0x000000ff93937210 */ /* 0x008fca0007ffe1ff */
[----:B------:R-:W-:Y:S01]  /*1000*/  IMAD R147, R0, R147, R20 ;  /* 0x0000009300937224 */ /* 0x000fe200078e0214 */
[----:B------:R-:W-:Y:S01]  /*1010*/  PRMT R0, RZ, 0x7610, R0 ;  /* 0x00007610ff007816 */ /* 0x000fe20000000000 */
[----:B----4-:R-:W-:-:S04]  /*1020*/  IMAD.MOV R170, RZ, RZ, -R170 ;  /* 0x000000ffffaa7224 */ /* 0x010fc800078e0aaa */
[----:B------:R-:W-:Y:S01]  /*1030*/  IMAD R170, R2, R170, R11 ;  /* 0x000000aa02aa7224 */ /* 0x000fe200078e020b */
[----:B-1----:R-:W-:Y:S06]  /*1040*/  BRA.U UP4, `(.L_x_17) ;  /* 0x0000000104247547 */ /* 0x002fec000b800000 */
[----:B------:R-:W-:Y:S01]  /*1050*/  ISETP.NE.AND P1, PT, R147, RZ, PT ;  /* 0x000000ff9300720c */ /* 0x000fe20003f25270 */
[----:B------:R-:W-:Y:S01]  /*1060*/  IMAD.MOV.U32 R0, RZ, RZ, 0x3 ;  /* 0x00000003ff007424 */ /* 0x000fe200078e00ff */
[C---:B------:R-:W-:Y:S02]  /*1070*/  LOP3.LUT R3, R170.reuse, 0xfffffffe, RZ, 0xc0, !PT ;  /* 0xfffffffeaa037812 */ /* 0x040fe400078ec0ff */
[----:B------:R-:W-:Y:S02]  /*1080*/  ISETP.LT.U32.OR P1, PT, R170, 0x2, !P1 ;  /* 0x00000002aa00780c */ /* 0x000fe40004f21470 */
[----:B------:R-:W-:Y:S02]  /*1090*/  SHF.L.U32 R0, R0, R3, RZ ;  /* 0x0000000300007219 */ /* 0x000fe400000006ff */
[----:B------:R-:W-:Y:S02]  /*10a0*/  SEL R5, RZ, 0x1, !P1 ;  /* 0x00000001ff057807 */ /* 0x000fe40004800000 */
[----:B------:R-:W-:-:S05]  /*10b0*/  SEL R2, RZ, 0x2, !P1 ;  /* 0x00000002ff027807 */ /* 0x000fca0004800000 */
[----:B------:R-:W-:-:S05]  /*10c0*/  IMAD.IADD R2, R5, 0x1, R2 ;  /* 0x0000000105027824 */ /* 0x000fca00078e0202 */
[----:B------:R-:W-:Y:S02]  /*10d0*/  PRMT R8, R2, 0x7610, R8 ;  /* 0x0000761002087816 */ /* 0x000fe40000000008 */
.L_x_17:
[----:B------:R-:W-:Y:S05]  /*10e0*/  @!P0 BRA `(.L_x_18) ;  /* 0x0000000000b88947 */ /* 0x000fea0003800000 */
[----:B------:R-:W1:Y:S01]  /*10f0*/  LDC.64 R4, c[0x0][0xb18] ;  /* 0x0002c600ff047b82 */ /* 0x000e620000000a00 */
[----:B------:R-:W-:-:S07]  /*1100*/  ISETP.NE.AND P0, PT, R9, 0x1, PT ;  /* 0x000000010900780c */ /* 0x000fce0003f05270 */
[----:B------:R-:W2:Y:S08]  /*1110*/  LDC R14, c[0x0][0xb0c] ;  /* 0x0002c300ff0e7b82 */ /* 0x000eb00000000800 */
[----:B------:R-:W3:Y:S08]  /*1120*/  LDC R13, c[0x0][0x370] ;  /* 0x0000dc00ff0d7b82 */ /* 0x000ef00000000800 */
[----:B------:R-:W4:Y:S01]  /*1130*/  LDC R16, c[0x0][0x374] ;  /* 0x0000dd00ff107b82 */ /* 0x000f220000000800 */
[----:B-1----:R-:W-:-:S07]  /*1140*/  ISETP.NE.AND P1, PT, R4, 0x1, PT ;  /* 0x000000010400780c */ /* 0x002fce0003f25270 */
[----:B------:R-:W3:Y:S01]  /*1150*/  LDC.64 R6, c[0x0][0xb10] ;  /* 0x0002c400ff067b82 */ /* 0x000ee20000000a00 */
[----:B--2---:R-:W-:-:S07]  /*1160*/  ISETP.NE.AND P2, PT, R14, 0x1, PT ;  /* 0x000000010e00780c */ /* 0x004fce0003f45270 */
[----:B------:R-:W1:Y:S08]  /*1170*/  LDC R12, c[0x0][0xb20] ;  /* 0x0002c800ff0c7b82 */ /* 0x000e700000000800 */
[----:B------:R-:W2:Y:S01]  /*1180*/  LDC.64 R2, c[0x0][0xb28] ;  /* 0x0002ca00ff027b82 */ /* 0x000ea20000000a00 */
[----:B----4-:R-:W-:-:S04]  /*1190*/  IMAD.HI.U32 R15, R16, R5, RZ ;  /* 0x00000005100f7227 */ /* 0x010fc800078e00ff */
[----:B------:R-:W-:-:S04]  /*11a0*/  IMAD.HI.U32 R5, R20, R5, RZ ;  /* 0x0000000514057227 */ /* 0x000fc800078e00ff */
[----:B---3--:R-:W-:-:S04]  /*11b0*/  IMAD.HI.U32 R18, R13, R6, RZ ;  /* 0x000000060d127227 */ /* 0x008fc800078e00ff */
[C---:B------:R-:W-:Y:S01]  /*11c0*/  IMAD.HI.U32 R22, R11.reuse, R6, RZ ;  /* 0x000000060b167227 */ /* 0x040fe200078e00ff */
[-C--:B------:R-:W-:Y:S02]  /*11d0*/  @P2 SHF.R.U32.HI R13, RZ, R7.reuse, R18 ;  /* 0x00000007ff0d2219 */ /* 0x080fe40000011612 */
[-C--:B-1----:R-:W-:Y:S02]  /*11e0*/  @P1 SHF.R.U32.HI R16, RZ, R12.reuse, R15 ;  /* 0x0000000cff101219 */ /* 0x082fe4000001160f */
[----:B------:R-:W-:Y:S02]  /*11f0*/  SHF.R.U32.HI R5, RZ, R12, R5 ;  /* 0x0000000cff057219 */ /* 0x000fe40000011605 */
[----:B------:R-:W-:Y:S02]  /*1200*/  SHF.R.U32.HI R22, RZ, R7, R22 ;  /* 0x00000007ff167219 */ /* 0x000fe40000011616 */
[----:B------:R-:W-:Y:S01]  /*1210*/  SEL R5, R20, R5, !P1 ;  /* 0x0000000514057207 */ /* 0x000fe20004800000 */
[----:B--2---:R-:W-:Y:S01]  /*1220*/  IMAD.HI.U32 R18, R16, R2, RZ ;  /* 0x0000000210127227 */ /* 0x004fe200078e00ff */
[----:B------:R-:W-:-:S02]  /*1230*/  SEL R21, R11, R22, !P2 ;  /* 0x000000160b157207 */ /* 0x000fc40005000000 */
[----:B------:R-:W-:Y:S01]  /*1240*/  IADD3 R7, PT, PT, -R5, RZ, RZ ;  /* 0x000000ff05077210 */ /* 0x000fe20007ffe1ff */
[----:B------:R-:W-:Y:S01]  /*1250*/  IMAD.HI.U32 R6, R13, R2, RZ ;  /* 0x000000020d067227 */ /* 0x000fe200078e00ff */
[----:B------:R-:W-:-:S03]  /*1260*/  @P0 SHF.R.U32.HI R16, RZ, R3, R18 ;  /* 0x00000003ff100219 */ /* 0x000fc60000011612 */
[----:B------:R-:W-:Y:S01]  /*1270*/  IMAD R7, R4, R7, R20 ;  /* 0x0000000704077224 */ /* 0x000fe200078e0214 */
[----:B------:R-:W-:Y:S01]  /*1280*/  @P0 SHF.R.U32.HI R13, RZ, R3, R6 ;  /* 0x00000003ff0d0219 */ /* 0x000fe20000011606 */
[----:B------:R-:W-:-:S04]  /*1290*/  IMAD R16, R16, R9, RZ ;  /* 0x0000000910107224 */ /* 0x000fc800078e02ff */
[----:B------:R-:W-:Y:S01]  /*12a0*/  IMAD R6, R13, R9, RZ ;  /* 0x000000090d067224 */ /* 0x000fe200078e02ff */
[----:B------:R-:W-:-:S04]  /*12b0*/  ISETP.GE.AND P1, PT, R5, R16, PT ;  /* 0x000000100500720c */ /* 0x000fc80003f26270 */
[----:B------:R-:W-:Y:S01]  /*12c0*/  ISETP.GE.OR P1, PT, R21, R6, P1 ;  /* 0x000000061500720c */ /* 0x000fe20000f26670 */
[----:B------:R-:W-:-:S05]  /*12d0*/  IMAD.HI.U32 R6, R5, R2, RZ ;  /* 0x0000000205067227 */ /* 0x000fca00078e00ff */
[----:B------:R-:W-:-:S04]  /*12e0*/  SHF.R.U32.HI R6, RZ, R3, R6 ;  /* 0x00000003ff067219 */ /* 0x000fc80000011606 */
[----:B------:R-:W-:-:S03]  /*12f0*/  SEL R6, R5, R6, !P0 ;  /* 0x0000000605067207 */ /* 0x000fc60004000000 */
[----:B------:R-:W-:Y:S01]  /*1300*/  @!P1 IMAD.HI.U32 R12, R21, R2, RZ ;  /* 0x00000002150c9227 */ /* 0x000fe200078e00ff */
[----:B------:R-:W-:-:S04]  /*1310*/  IADD3 R2, PT, PT, -R6, RZ, RZ ;  /* 0x000000ff06027210 */ /* 0x000fc80007ffe1ff */
[----:B------:R-:W-:Y:S01]  /*1320*/  @!P1 SHF.R.U32.HI R12, RZ, R3, R12 ;  /* 0x00000003ff0c9219 */ /* 0x000fe2000001160c */
[----:B------:R-:W-:-:S03]  /*1330*/  IMAD R2, R9, R2, R5 ;  /* 0x0000000209027224 */ /* 0x000fc600078e0205 */
[----:B------:R-:W-:-:S05]  /*1340*/  @!P1 SEL R3, R21, R12, !P0 ;  /* 0x0000000c15039207 */ /* 0x000fca0004000000 */
[--C-:B------:R-:W-:Y:S02]  /*1350*/  @!P1 IMAD.IADD R6, R6, 0x1, -R3.reuse ;  /* 0x0000000106069824 */ /* 0x100fe400078e0a03 */
[----:B------:R-:W-:Y:S01]  /*1360*/  @!P1 IMAD R3, R2, R13, R3 ;  /* 0x0000000d02039224 */ /* 0x000fe200078e0203 */
[----:B------:R-:W-:Y:S01]  /*1370*/  IADD3 R2, PT, PT, -R21, RZ, RZ ;  /* 0x000000ff15027210 */ /* 0x000fe20007ffe1ff */
[----:B------:R-:W-:Y:S02]  /*1380*/  @!P1 IMAD R5, R6, R9, R21 ;  /* 0x0000000906059224 */ /* 0x000fe400078e0215 */
[----:B------:R-:W-:Y:S02]  /*1390*/  @!P1 IMAD.MOV.U32 R21, RZ, RZ, R3 ;  /* 0x000000ffff159224 */ /* 0x000fe400078e0003 */
[----:B------:R-:W-:Y:S02]  /*13a0*/  IMAD R2, R14, R2, R11 ;  /* 0x000000020e027224 */ /* 0x000fe400078e020b */
[----:B------:R-:W-:-:S02]  /*13b0*/  IMAD R20, R5, R4, R7 ;  /* 0x0000000405147224 */ /* 0x000fc400078e0207 */
[----:B------:R-:W-:Y:S02]  /*13c0*/  IMAD R21, R21, R14, R2 ;  /* 0x0000000e15157224 */ /* 0x000fe400078e0202 */
.L_x_18:
[----:B------:R-:W-:Y:S05]  /*13d0*/  BRA.U UP3, `(.L_x_19) ;  /* 0x0000000103407547 */ /* 0x000fea000b800000 */
[----:B------:R-:W1:Y:S08]  /*13e0*/  LDC.64 R4, c[0x0][0xb10] ;  /* 0x0002c400ff047b82 */ /* 0x000e700000000a00 */
[----:B------:R-:W2:Y:S08]  /*13f0*/  LDC.64 R2, c[0x0][0xb18] ;  /* 0x0002c600ff027b82 */ /* 0x000eb00000000a00 */
[----:B------:R-:W3:Y:S08]  /*1400*/  LDC R6, c[0x0][0xb20] ;  /* 0x0002c800ff067b82 */ /* 0x000ef00000000800 */
[----:B------:R-:W4:Y:S01]  /*1410*/  LDC R12, c[0x0][0xb0c] ;  /* 0x0002c300ff0c7b82 */ /* 0x000f220000000800 */
[----:B-1----:R-:W-:-:S05]  /*1420*/  IMAD.HI.U32 R4, R21, R4, RZ ;  /* 0x0000000415047227 */ /* 0x002fca00078e00ff */
[----:B------:R-:W-:Y:S01]  /*1430*/  SHF.R.U32.HI R4, RZ, R5, R4 ;  /* 0x00000005ff047219 */ /* 0x000fe20000011604 */
[----:B--2---:R-:W-:Y:S01]  /*1440*/  IMAD.HI.U32 R3, R20, R3, RZ ;  /* 0x0000000314037227 */ /* 0x004fe200078e00ff */
[----:B------:R-:W-:-:S04]  /*1450*/  ISETP.NE.AND P0, PT, R2, 0x1, PT ;  /* 0x000000010200780c */ /* 0x000fc80003f05270 */
[----:B---3--:R-:W-:-:S04]  /*1460*/  SHF.R.U32.HI R3, RZ, R6, R3 ;  /* 0x00000006ff037219 */ /* 0x008fc80000011603 */
[----:B------:R-:W-:Y:S02]  /*1470*/  SEL R3, R20, R3, !P0 ;  /* 0x0000000314037207 */ /* 0x000fe40004000000 */
[----:B----4-:R-:W-:-:S04]  /*1480*/  ISETP.NE.AND P1, PT, R12, 0x1, PT ;  /* 0x000000010c00780c */ /* 0x010fc80003f25270 */
[----:B------:R-:W-:-:S05]  /*1490*/  SEL R6, R21, R4, !P1 ;  /* 0x0000000415067207 */ /* 0x000fca0004800000 */
[----:B------:R-:W-:Y:S02]  /*14a0*/  IMAD.IADD R4, R3, 0x1, -R6 ;  /* 0x0000000103047824 */ /* 0x000fe400078e0a06 */
[----:B------:R-:W-:Y:S02]  /*14b0*/  IMAD.IADD R3, R6, 0x1, -R3 ;  /* 0x0000000106037824 */ /* 0x000fe400078e0a03 */
[----:B------:R-:W-:Y:S02]  /*14c0*/  IMAD R21, R4, R12, R21 ;  /* 0x0000000c04157224 */ /* 0x000fe400078e0215 */
[----:B------:R-:W-:Y:S02]  /*14d0*/  IMAD R20, R3, R2, R20 ;  /* 0x0000000203147224 */ /* 0x000fe400078e0214 */
.L_x_19:
[----:B------:R-:W-:Y:S05]  /*14e0*/  BRA.U !UP1, `(.L_x_20) ;  /* 0x00000001090c7547 */ /* 0x000fea000b800000 */
[----:B------:R-:W-:Y:S01]  /*14f0*/  UCGABAR_WAIT ;  /* 0x0000000000007dc7 */ /* 0x000fe20008000000 */
[----:B------:R-:W-:Y:S01]  /*1500*/  CCTL.IVALL ;  /* 0x00000000ff00798f */ /* 0x000fe20002000000 */
[----:B------:R-:W-:Y:S05]  /*1510*/  BRA `(.L_x_21) ;  /* 0x0000000000047947 */ /* 0x000fea0003800000 */
.L_x_20:
[----:B------:R-:W-:Y:S06]  /*1520*/  BAR.SYNC.DEFER_BLOCKING 0x0 ;  /* 0x0000000000007b1d */ /* 0x000fec0000010000 */
.L_x_21:
[----:B------:R-:W-:Y:S05]  /*1530*/  BRA.U UP2, `(.L_x_22) ;  /* 0x0000001102b47547 */ /* 0x000fea000b800000 */
[----:B------:R-:W1:Y:S01]  /*1540*/  LDCU UR15, c[0x0][0x38c] ;  /* 0x00007180ff0f77ac */ /* 0x000e620008000800 */
[----:B------:R-:W2:Y:S01]  /*1550*/  LDC R9, c[0x0][0x370] ;  /* 0x0000dc00ff097b82 */ /* 0x000ea20000000800 */
[C---:B------:R-:W-:Y:S01]  /*1560*/  IMAD.SHL.U32 R17, R11.reuse, 0x40, RZ ;  /* 0x000000400b117824 */ /* 0x040fe200078e00ff */
[----:B------:R-:W-:Y:S01]  /*1570*/  PLOP3.LUT P1, PT, PT, PT, UP5, 0x80, 0x8 ;  /* 0x000000000008781c */ /* 0x000fe20003f2f058 */
[----:B------:R-:W-:Y:S01]  /*1580*/  UISETP.NE.AND UP1, UPT, UR10, URZ, UPT ;  /* 0x000000ff0a00728c */ /* 0x000fe2000bf25270 */
[----:B------:R-:W-:Y:S01]  /*1590*/  ISETP.NE.AND P4, PT, R10, RZ, P5 ;  /* 0x000000ff0a00720c */ /* 0x000fe20002f85270 */
[----:B------:R-:W-:Y:S01]  /*15a0*/  IMAD.SHL.U32 R16, R11, 0x80, RZ ;  /* 0x000000800b107824 */ /* 0x000fe200078e00ff */
[----:B------:R-:W-:Y:S01]  /*15b0*/  PLOP3.LUT P1, PT, P1, PT, PT, 0x8, 0x80 ;  /* 0x000000000080781c */ /* 0x000fe20000f2e170 */
[----:B------:R-:W-:Y:S01]  /*15c0*/  IMAD.MOV.U32 R15, RZ, RZ, 0x1 ;  /* 0x00000001ff0f7424 */ /* 0x000fe200078e00ff */
[----:B------:R-:W3:Y:S01]  /*15d0*/  LDC R0, c[0x0][0x374] ;  /* 0x0000dd00ff007b82 */ /* 0x000ee20000000800 */
[----:B------:R-:W-:Y:S01]  /*15e0*/  IMAD.MOV.U32 R14, RZ, RZ, RZ ;  /* 0x000000ffff0e7224 */ /* 0x000fe200078e00ff */
[----:B------:R-:W-:Y:S01]  /*15f0*/  CS2R R12, SRZ ;  /* 0x00000000000c7805 */ /* 0x000fe2000001ff00 */
[----:B------:R-:W-:Y:S01]  /*1600*/  IMAD.MOV.U32 R10, RZ, RZ, 0x1 ;  /* 0x00000001ff0a7424 */ /* 0x000fe200078e00ff */
[----:B------:R-:W-:Y:S01]  /*1610*/  LOP3.LUT R17, R17, 0x40, RZ, 0xc0, !PT ;  /* 0x0000004011117812 */ /* 0x000fe200078ec0ff */
[----:B------:R-:W4:Y:S01]  /*1620*/  LDCU.64 UR24, c[0x0][0x348] ;  /* 0x00006900ff1877ac */ /* 0x000f220008000a00 */
[----:B-1----:R-:W-:-:S02]  /*1630*/  UIADD3 UR4, UPT, UPT, UR15, 0x3f, URZ ;  /* 0x0000003f0f047890 */ /* 0x002fc4000fffe0ff */
[----:B------:R-:W-:Y:S02]  /*1640*/  USEL UR7, UR7, 0x2, UP1 ;  /* 0x0000000207077887 */ /* 0x000fe40008800000 */
[----:B------:R-:W-:Y:S01]  /*1650*/  USHF.R.S32.HI UR22, URZ, 0x1f, UR4 ;  /* 0x0000001fff167899 */ /* 0x000fe20008011404 */
[----:B------:R-:W-:-:S03]  /*1660*/  UMOV UR13, URZ ;  /* 0x000000ff000d7c82 */ /* 0x000fc60008000000 */
[----:B------:R-:W-:Y:S02]  /*1670*/  ULEA.HI UR22, UR22, UR4, URZ, 0x6 ;  /* 0x0000000416167291 */ /* 0x000fe4000f8f30ff */
[----:B------:R-:W-:Y:S02]  /*1680*/  UIADD3 UR4, UPT, UPT, UR15, -0x1, URZ ;  /* 0xffffffff0f047890 */ /* 0x000fe4000fffe0ff */
[----:B------:R-:W-:Y:S02]  /*1690*/  USHF.R.S32.HI UR22, URZ, 0x6, UR22 ;  /* 0x00000006ff167899 */ /* 0x000fe40008011416 */
[----:B------:R-:W-:Y:S02]  /*16a0*/  UISETP.GE.U32.AND UP2, UPT, UR4, -0x7f, UPT ;  /* 0xffffff810400788c */ /* 0x000fe4000bf46070 */
[----:B------:R-:W-:Y:S02]  /*16b0*/  UISETP.LT.U32.AND UP0, UPT, UR22, 0x4, UPT ;  /* 0x000000041600788c */ /* 0x000fe4000bf01070 */
[----:B------:R-:W-:-:S02]  /*16c0*/  UIADD3 UR15, UPT, UPT, UR15, 0x7e, URZ ;  /* 0x0000007e0f0f7890 */ /* 0x000fc4000fffe0ff */
[----:B------:R-:W-:-:S04]  /*16d0*/  USEL UR21, UR22, 0x4, UP0 ;  /* 0x0000000416157887 */ /* 0x000fc80008000000 */
[----:B------:R-:W-:Y:S02]  /*16e0*/  UIADD3 UR6, UPT, UPT, UR21, -0x1, URZ ;  /* 0xffffffff15067890 */ /* 0x000fe4000fffe0ff */
[----:B------:R-:W-:Y:S02]  /*16f0*/  @UP2 UIADD3 UR6, UPT, UPT, UR21, URZ, URZ ;  /* 0x000000ff15062290 */ /* 0x000fe4000fffe0ff */
[----:B------:R-:W-:Y:S02]  /*1700*/  UIADD3 UR14, UPT, UPT, UR22, -UR21, URZ ;  /* 0x80000015160e7290 */ /* 0x000fe4000fffe0ff */
[----:B------:R-:W-:Y:S02]  /*1710*/  UIADD3 UR5, UPT, UPT, UR6, 0x1, URZ ;  /* 0x0000000106057890 */ /* 0x000fe4000fffe0ff */
[----:B--2-4-:R-:W-:-:S12]  /*1720*/  UIADD3 UR6, UPT, UPT, -UR6, URZ, URZ ;  /* 0x000000ff06067290 */ /* 0x014fd8000fffe1ff */
.L_x_42:
[----:B------:R-:W-:Y:S01]  /*1730*/  UISETP.NE.AND UP0, UPT, UR37, URZ, UPT ;  /* 0x000000ff2500728c */ /* 0x000fe2000bf05270 */
[----:B------:R-:W1:Y:S08]  /*1740*/  S2UR UR37, SR_CgaCtaId ;  /* 0x00000000002579c3 */ /* 0x000e700000008800 */
[----:B------:R-:W-:Y:S05]  /*1750*/  BRA.U UP0, `(.L_x_23) ;  /* 0x0000000100347547 */ /* 0x000fea000b800000 */
[----:B------:R-:W2:Y:S01]  /*1760*/  S2R R2, SR_CgaCtaId ;  /* 0x0000000000027919 */ /* 0x000ea20000008800 */
[----:B------:R-:W-:-:S04]  /*1770*/  MOV R3, 0x400 ;  /* 0x0000040000037802 */ /* 0x000fc80000000f00 */
[----:B--2---:R-:W-:Y:S02]  /*1780*/  LEA R3, R2, R3, 0x18 ;  /* 0x0000000302037211 */ /* 0x004fe400078ec0ff */
[----:B------:R-:W-:-:S03]  /*1790*/  SHF.L.U32 R2, R10, 0x1f, RZ ;  /* 0x0000001f0a027819 */ /* 0x000fc600000006ff */
[----:B------:R-:W-:-:S04]  /*17a0*/  IMAD R3, R12, 0x8, R3 ;  /* 0x000000080c037824 */ /* 0x000fc800078e0203 */
[----:B------:R-:W2:Y:S02]  /*17b0*/  SYNCS.PHASECHK.TRANS64.TRYWAIT P0, [R3+URZ+0xe0], R2 ;  /* 0x0000e002030075a7 */ /* 0x000ea400080011ff */
[----:B--2---:R-:W-:Y:S05]  /*17c0*/  @!P0 BRA `(.L_x_24) ;  /* 0x0000007000448947 */ /* 0x004fea0003800000 */
.L_x_124:
[----:B------:R-:W-:Y:S01]  /*17d0*/  VIADD R12, R12, 0x1 ;  /* 0x000000010c0c7836 */ /* 0x000fe20000000000 */
[----:B------:R2:W-:Y:S04]  /*17e0*/  SYNCS.ARRIVE.TRANS64.A1T0 RZ, [R3+URZ+0xd0], RZ ;  /* 0x0000d0ff03ff79a7 */ /* 0x0005e800081000ff */
[----:B------:R-:W-:-:S04]  /*17f0*/  ISETP.NE.AND P0, PT, R12, 0x2, PT ;  /* 0x000000020c00780c */ /* 0x000fc80003f05270 */
[----:B------:R-:W-:Y:S02]  /*1800*/  SEL R12, R12, RZ, P0 ;  /* 0x000000ff0c0c7207 */ /* 0x000fe40000000000 */
[----:B--2---:R-:W-:-:S04]  /*1810*/  SEL R3, RZ, 0x1, P0 ;  /* 0x00000001ff037807 */ /* 0x004fc80000000000 */
[----:B------:R-:W-:-:S07]  /*1820*/  LOP3.LUT R10, R10, R3, RZ, 0x3c, !PT ;  /* 0x000000030a0a7212 */ /* 0x000fce00078e3cff */
.L_x_23:
[----:B------:R-:W-:Y:S01]  /*1830*/  UMOV UR4, 0x400 ;  /* 0x0000040000047882 */ /* 0x000fe20000000000 */
[----:B------:R-:W-:Y:S01]  /*1840*/  LEA.HI R3, R21, R21, RZ, 0x1 ;  /* 0x0000001515037211 */ /* 0x000fe200078f08ff */
[----:B-1----:R-:W-:Y:S01]  /*1850*/  ULEA UR4, UR37, UR4, 0x18 ;  /* 0x0000000425047291 */ /* 0x002fe2000f8ec0ff */
[----:B------:R-:W-:Y:S01]  /*1860*/  SHF.L.U32 R2, R15, 0x1f, RZ ;  /* 0x0000001f0f027819 */ /* 0x000fe200000006ff */
[----:B------:R-:W-:Y:S01]  /*1870*/  UISETP.GE.U32.AND UP0, UPT, UR15, 0x7f, UPT ;  /* 0x0000007f0f00788c */ /* 0x000fe2000bf06070 */
[----:B------:R-:W-:Y:S01]  /*1880*/  R2UR UR35, R16 ;  /* 0x00000000102372ca */ /* 0x000fe200000e0000 */
[----:B------:R-:W-:Y:S01]  /*1890*/  ULEA UR8, UR13, UR4, 0x3 ;  /* 0x000000040d087291 */ /* 0x000fe2000f8e18ff */
[----:B------:R-:W-:Y:S01]  /*18a0*/  IMAD.SHL.U32 R3, R3, 0x80, RZ ;  /* 0x0000008003037824 */ /* 0x000fe200078e00ff */
[----:B------:R-:W-:Y:S01]  /*18b0*/  R2UR UR11, R17 ;  /* 0x00000000110b72ca */ /* 0x000fe200000e0000 */
[----:B------:R-:W-:-:S03]  /*18c0*/  UMOV UR23, URZ ;  /* 0x000000ff00177c82 */ /* 0x000fc60008000000 */
[----:B------:R-:W-:-:S03]  /*18d0*/  LOP3.LUT R3, R3, 0xffffff00, RZ, 0xc0, !PT ;  /* 0xffffff0003037812 */ /* 0x000fc600078ec0ff */
[----:B------:R1:W2:Y:S01]  /*18e0*/  SYNCS.PHASECHK.TRANS64.TRYWAIT P0, [UR8+0x20], R2 ;  /* 0x00002002ff0075a7 */ /* 0x0002a20008001108 */
[----:B------:R-:W-:Y:S02]  /*18f0*/  R2UR UR9, R3 ;  /* 0x00000000030972ca */ /* 0x000fe400000e0000 */
[----:B------:R-:W-:-:S11]  /*1900*/  R2UR UR8, R20 ;  /* 0x00000000140872ca */ /* 0x000fd600000e0000 */
[----:B------:R-:W-:Y:S02]  /*1910*/  ULOP3.LUT UR35, UR9, 0x80, UR35, 0xf8, !UPT ;  /* 0x0000008009237892 */ /* 0x000fe4000f8ef823 */
[----:B------:R-:W-:Y:S01]  /*1920*/  ULEA UR11, UR8, UR11, 0x7 ;  /* 0x0000000b080b7291 */ /* 0x000fe2000f8e38ff */
[----:B------:R-:W-:Y:S11]  /*1930*/  BRA.U !UP0, `(.L_x_25) ;  /* 0x0000000108c07547 */ /* 0x000ff6000b800000 */
[----:B------:R-:W-:Y:S01]  /*1940*/  UMOV UR16, UR6 ;  /* 0x0000000600107c82 */ /* 0x000fe20008000000 */
[----:B------:R-:W-:Y:S01]  /*1950*/  UMOV UR17, UR13 ;  /* 0x0000000d00117c82 */ /* 0x000fe20008000000 */
[----:B------:R-:W-:-:S05]  /*1960*/  UMOV UR34, URZ ;  /* 0x000000ff00227c82 */ /* 0x000fca0008000000 */
.L_x_31:
[----:B------:R-:W-:Y:S01]  /*1970*/  ULEA UR33, UR17, UR4, 0x3 ;  /* 0x0000000411217291 */ /* 0x000fe2000f8e18ff */
[----:B------:R-:W-:Y:S01]  /*1980*/  @P5 MOV R3, 0x6000 ;  /* 0x0000600000035802 */ /* 0x000fe20000000f00 */
[----:B-12-4-:R-:W-:Y:S10]  /*1990*/  @P0 BRA `(.L_x_26) ;  /* 0x00000000000c0947 */ /* 0x016ff40003800000 */
[----:B------:R-:W-:-:S04]  /*19a0*/  SHF.L.U32 R5, R15, 0x1f, RZ ;  /* 0x0000001f0f057819 */ /* 0x000fc800000006ff */
[----:B------:R-:W2:Y:S02]  /*19b0*/  SYNCS.PHASECHK.TRANS64.TRYWAIT P0, [UR33+0x20], R5 ;  /* 0x00002005ff0075a7 */ /* 0x000ea40008001121 */
[----:B--2---:R-:W-:Y:S05]  /*19c0*/  @!P0 BRA `(.L_x_27) ;  /* 0x0000006c00d88947 */ /* 0x004fea0003800000 */
.L_x_26:
[----:B------:R2:W-:Y:S01]  /*19d0*/  @P5 SYNCS.ARRIVE.TRANS64 RZ, [UR33], R3 ;  /* 0x00000003ffff59a7 */ /* 0x0005e20008000021 */
[----:B------:R-:W-:Y:S02]  /*19e0*/  ULOP3.LUT UR8, UR7, 0x2, URZ, 0xfc, !UPT ;  /* 0x0000000207087892 */ /* 0x000fe4000f8efcff */
[----:B------:R-:W-:Y:S02]  /*19f0*/  UIADD3 UR16, UPT, UPT, UR16, 0x1, URZ ;  /* 0x0000000110107890 */ /* 0x000fe4000fffe0ff */
[----:B------:R-:W-:Y:S02]  /*1a00*/  UISETP.NE.AND UP0, UPT, UR8, 0x2, UPT ;  /* 0x000000020800788c */ /* 0x000fe4000bf05270 */
[----:B------:R-:W-:-:S07]  /*1a10*/  UISETP.NE.AND UP2, UPT, UR16, 0x1, UPT ;  /* 0x000000011000788c */ /* 0x000fce000bf45270 */
[----:B------:R-:W-:Y:S05]  /*1a20*/  BRA.U UP0, `(.L_x_28) ;  /* 0x0000000100047547 */ /* 0x000fea000b800000 */
[----:B------:R-:W-:Y:S05]  /*1a30*/  BPT.TRAP 0x1 ;  /* 0x000000040000795c */ /* 0x000fea0000300000 */
.L_x_28:
[----:B------:R-:W-:Y:S04]  /*1a40*/  BSSY.RECONVERGENT B0, `(.L_x_29) ;  /* 0x0000003000007945 */ /* 0x000fe80003800200 */
[----:B------:R-:W-:Y:S05]  /*1a50*/  @!P4 BRA `(.L_x_30) ;  /* 0x000000000004c947 */ /* 0x000fea0003800000 */
[----:B------:R-:W-:Y:S05]  /*1a60*/  BPT.TRAP 0x1 ;  /* 0x000000040000795c */ /* 0x000fea0000300000 */
.L_x_30:
[----:B------:R-:W-:Y:S05]  /*1a70*/  BSYNC.RECONVERGENT B0 ;  /* 0x0000000000007941 */ /* 0x000fea0003800200 */
.L_x_29:
[----:B------:R-:W-:Y:S02]  /*1a80*/  UIADD3 UR13, UPT, UPT, UR17, 0x1, URZ ;  /* 0x00000001110d7890 */ /* 0x000fe4000fffe0ff */
[----:B------:R-:W-:Y:S02]  /*1a90*/  ULEA UR32, UR17, UR4, 0xd ;  /* 0x0000000411207291 */ /* 0x000fe4000f8e68ff */
[----:B------:R-:W-:Y:S02]  /*1aa0*/  UISETP.NE.AND UP0, UPT, UR13, 0x4, UPT ;  /* 0x000000040d00788c */ /* 0x000fe4000bf05270 */
[----:B------:R-:W-:Y:S02]  /*1ab0*/  UIADD3 UR28, UP1, UPT, UR24, 0x80, URZ ;  /* 0x00000080181c7890 */ /* 0x000fe4000ff3e0ff */
[----:B------:R-:W-:Y:S02]  /*1ac0*/  USEL UR9, URZ, 0x1, UP0 ;  /* 0x00000001ff097887 */ /* 0x000fe40008000000 */
[----:B------:R-:W-:-:S02]  /*1ad0*/  USEL UR13, UR13, URZ, UP0 ;  /* 0x000000ff0d0d7287 */ /* 0x000fc40008000000 */
[----:B------:R-:W-:Y:S02]  /*1ae0*/  UIADD3 UR26, UP0, UPT, UR24, 0x180, URZ ;  /* 0x00000180181a7890 */ /* 0x000fe4000ff1e0ff */
[----:B------:R-:W-:Y:S01]  /*1af0*/  ULEA UR8, UR13, UR4, 0x3 ;  /* 0x000000040d087291 */ /* 0x000fe2000f8e18ff */
[----:B------:R-:W-:Y:S01]  /*1b00*/  LOP3.LUT R15, R15, UR9, RZ, 0x3c, !PT ;  /* 0x000000090f0f7c12 */ /* 0x000fe2000f8e3cff */
[----:B------:R-:W-:Y:S02]  /*1b10*/  ULOP3.LUT UR33, UR33, 0xfefffff8, URZ, 0xc0, !UPT ;  /* 0xfefffff821217892 */ /* 0x000fe4000f8ec0ff */
[----:B------:R-:W-:Y:S01]  /*1b20*/  UIADD3.X UR29, UPT, UPT, URZ, UR25, URZ, UP1, !UPT ;  /* 0x00000019ff1d7290 */ /* 0x000fe20008ffe4ff */
[----:B-1----:R-:W-:Y:S01]  /*1b30*/  SHF.L.U32 R2, R15, 0x1f, RZ ;  /* 0x0000001f0f027819 */ /* 0x002fe200000006ff */
[----:B------:R-:W-:Y:S02]  /*1b40*/  UIADD3 UR32, UPT, UPT, UR32, 0x8400, URZ ;  /* 0x0000840020207890 */ /* 0x000fe4000fffe0ff */
[----:B------:R-:W-:Y:S01]  /*1b50*/  UIADD3.X UR27, UPT, UPT, URZ, UR25, URZ, UP0, !UPT ;  /* 0x00000019ff1b7290 */ /* 0x000fe200087fe4ff */
[----:B------:R4:W1:Y:S01]  /*1b60*/  SYNCS.PHASECHK.TRANS64.TRYWAIT P0, [UR8+0x20], R2 ;  /* 0x00002002ff0075a7 */ /* 0x0008620008001108 */
[----:B------:R-:W-:Y:S01]  /*1b70*/  ULEA UR8, UR17, UR4, 0xc ;  /* 0x0000000411087291 */ /* 0x000fe2000f8e60ff */
[----:B------:R-:W-:Y:S01]  /*1b80*/  UMOV UR18, 0x0 ;  /* 0x0000000000127882 */ /* 0x000fe20000000000 */
[----:B------:R-:W-:-:S02]  /*1b90*/  UMOV UR19, 0x10000000 ;  /* 0x1000000000137882 */ /* 0x000fc40000000000 */
[----:B------:R-:W-:Y:S01]  /*1ba0*/  UIADD3 UR8, UPT, UPT, UR8, 0x10400, URZ ;  /* 0x0001040008087890 */ /* 0x000fe2000fffe0ff */
[----:B------:R2:W-:Y:S01]  /*1bb0*/  UTMALDG.3D.2CTA [UR32], [UR28], desc[UR18] ;  /* 0x000012201c0075b4 */ /* 0x0005e20008211000 */
[----:B------:R-:W-:Y:S01]  /*1bc0*/  UMOV UR10, UR34 ;  /* 0x00000022000a7c82 */ /* 0x000fe20008000000 */
[----:B------:R-:W-:Y:S01]  /*1bd0*/  UMOV UR12, UR36 ;  /* 0x00000024000c7c82 */ /* 0x000fe20008000000 */
[----:B------:R-:W-:Y:S01]  /*1be0*/  UMOV UR9, UR33 ;  /* 0x0000002100097c82 */ /* 0x000fe20008000000 */
[----:B------:R-:W-:Y:S01]  /*1bf0*/  UMOV UR23, UR5 ;  /* 0x0000000500177c82 */ /* 0x000fe20008000000 */
[----:B------:R-:W-:-:S03]  /*1c00*/  UMOV UR17, UR13 ;  /* 0x0000000d00117c82 */ /* 0x000fc60008000000 */
[----:B------:R4:W-:Y:S01]  /*1c10*/  UTMALDG.3D.2CTA [UR8], [UR26], desc[UR18] ;  /* 0x000012081a0075b4 */ /* 0x0009e20008211000 */
[----:B--2---:R-:W-:Y:S01]  /*1c20*/  UIADD3 UR34, UPT, UPT, UR34, 0x40, URZ ;  /* 0x0000004022227890 */ /* 0x004fe2000fffe0ff */
[----:B------:R-:W-:Y:S11]  /*1c30*/  BRA.U UP2, `(.L_x_31) ;  /* 0xfffffffd024c7547 */ /* 0x000ff6000b83ffff */
.L_x_25:
[----:B----4-:R-:W-:Y:S01]  /*1c40*/  ULEA UR8, UR13, UR4, 0x3 ;  /* 0x000000040d087291 */ /* 0x010fe2000f8e18ff */
[----:B-1----:R-:W-:Y:S01]  /*1c50*/  SHF.L.U32 R2, R15, 0x1f, RZ ;  /* 0x0000001f0f027819 */ /* 0x002fe200000006ff */
[----:B------:R-:W-:Y:S01]  /*1c60*/  @!P1 SYNCS.ARRIVE.TRANS64.A1T0 RZ, [UR4+0x68], RZ ;  /* 0x000068ffffff99a7 */ /* 0x000fe20008100004 */
[----:B------:R-:W-:-:S06]  /*1c70*/  UISETP.GT.AND UP0, UPT, UR22, UR21, UPT ;  /* 0x000000151600728c */ /* 0x000fcc000bf04270 */
[----:B--2---:R1:W2:Y:S03]  /*1c80*/  SYNCS.PHASECHK.TRANS64.TRYWAIT P0, [UR8+0x20], R2 ;  /* 0x00002002ff0075a7 */ /* 0x0042a60008001108 */
[----:B------:R-:W-:Y:S05]  /*1c90*/  BRA.U !UP0, `(.L_x_32) ;  /* 0x0000000108c07547 */ /* 0x000fea000b800000 */
[----:B------:R-:W-:Y:S01]  /*1ca0*/  UIADD3 UR26, UPT, UPT, UR14, UR23, URZ ;  /* 0x000000170e1a7290 */ /* 0x000fe2000fffe0ff */
[----:B------:R-:W-:-:S11]  /*1cb0*/  UMOV UR27, UR13 ;  /* 0x0000000d001b7c82 */ /* 0x000fd60008000000 */
.L_x_38:
[----:B------:R-:W-:Y:S01]  /*1cc0*/  ULEA UR17, UR27, UR4, 0x3 ;  /* 0x000000041b117291 */ /* 0x000fe2000f8e18ff */
[----:B--2---:R-:W-:Y:S01]  /*1cd0*/  @P5 MOV R3, 0x6000 ;  /* 0x0000600000035802 */ /* 0x004fe20000000f00 */
[----:B-12---:R-:W-:Y:S10]  /*1ce0*/  @P0 BRA `(.L_x_33) ;  /* 0x00000000000c0947 */ /* 0x006ff40003800000 */
[----:B------:R-:W-:-:S04]  /*1cf0*/  SHF.L.U32 R5, R15, 0x1f, RZ ;  /* 0x0000001f0f057819 */ /* 0x000fc800000006ff */
[----:B------:R-:W2:Y:S02]  /*1d00*/  SYNCS.PHASECHK.TRANS64.TRYWAIT P0, [UR17+0x20], R5 ;  /* 0x00002005ff0075a7 */ /* 0x000ea40008001111 */
[----:B--2---:R-:W-:Y:S05]  /*1d10*/  @!P0 BRA `(.L_x_34) ;  /* 0x0000006c001c8947 */ /* 0x004fea0003800000 */
.L_x_33:
[----:B------:R2:W-:Y:S01]  /*1d20*/  @P5 SYNCS.ARRIVE.TRANS64 RZ, [UR17], R3 ;  /* 0x00000003ffff59a7 */ /* 0x0005e20008000011 */
[----:B------:R-:W-:-:S04]  /*1d30*/  ULOP3.LUT UR8, UR7, 0x2, URZ, 0xfc, !UPT ;  /* 0x0000000207087892 */ /* 0x000fc8000f8efcff */
[----:B------:R-:W-:-:S09]  /*1d40*/  UISETP.NE.AND UP0, UPT, UR8, 0x2, UPT ;  /* 0x000000020800788c */ /* 0x000fd2000bf05270 */
[----:B------:R-:W-:Y:S05]  /*1d50*/  BRA.U UP0, `(.L_x_35) ;  /* 0x0000000100047547 */ /* 0x000fea000b800000 */
[----:B------:R-:W-:Y:S05]  /*1d60*/  BPT.TRAP 0x1 ;  /* 0x000000040000795c */ /* 0x000fea0000300000 */
.L_x_35:
[----:B------:R-:W-:Y:S04]  /*1d70*/  BSSY.RECONVERGENT B0, `(.L_x_36) ;  /* 0x0000003000007945 */ /* 0x000fe80003800200 */
[----:B------:R-:W-:Y:S05]  /*1d80*/  @!P4 BRA `(.L_x_37) ;  /* 0x000000000004c947 */ /* 0x000fea0003800000 */
[----:B------:R-:W-:Y:S05]  /*1d90*/  BPT.TRAP 0x1 ;  /* 0x000000040000795c */ /* 0x000fea0000300000 */
.L_x_37:
[----:B------:R-:W-:Y:S05]  /*1da0*/  BSYNC.RECONVERGENT B0 ;  /* 0x0000000000007941 */ /* 0x000fea0003800200 */
.L_x_36:
        /* <DEDUP_REMOVED lines=9> */
[----:B------:R-:W-:Y:S02]  /*1e40*/  USHF.L.U32 UR18, UR23, 0x6, URZ ;  /* 0x0000000617127899 */ /* 0x000fe400080006ff */
[----:B------:R-:W-:Y:S01]  /*1e50*/  ULOP3.LUT UR17, UR17, 0xfefffff8, URZ, 0xc0, !UPT ;  /* 0xfefffff811117892 */ /* 0x000fe2000f8ec0ff */
[----:B-1----:R-:W-:Y:S01]  /*1e60*/  SHF.L.U32 R2, R15, 0x1f, RZ ;  /* 0x0000001f0f027819 */ /* 0x002fe200000006ff */
[----:B------:R-:W-:Y:S02]  /*1e70*/  UIADD3 UR16, UPT, UPT, UR16, 0x8400, URZ ;  /* 0x0000840010107890 */ /* 0x000fe4000fffe0ff */
[----:B------:R-:W-:Y:S01]  /*1e80*/  UIADD3.X UR33, UPT, UPT, URZ, UR25, URZ, UP1, !UPT ;  /* 0x00000019ff217290 */ /* 0x000fe20008ffe4ff */
[----:B------:R4:W1:Y:S01]  /*1e90*/  SYNCS.PHASECHK.TRANS64.TRYWAIT P0, [UR8+0x20], R2 ;  /* 0x00002002ff0075a7 */ /* 0x0008620008001108 */
[----:B------:R-:W-:-:S02]  /*1ea0*/  ULEA UR8, UR27, UR4, 0xc ;  /* 0x000000041b087291 */ /* 0x000fc4000f8e60ff */
[----:B------:R-:W-:Y:S02]  /*1eb0*/  UIADD3.X UR31, UPT, UPT, URZ, UR25, URZ, UP0, !UPT ;  /* 0x00000019ff1f7290 */ /* 0x000fe400087fe4ff */
[----:B------:R-:W-:Y:S01]  /*1ec0*/  UIADD3 UR8, UPT, UPT, UR8, 0x10400, URZ ;  /* 0x0001040008087890 */ /* 0x000fe2000fffe0ff */
[----:B------:R-:W-:Y:S01]  /*1ed0*/  UMOV UR28, 0x0 ;  /* 0x00000000001c7882 */ /* 0x000fe20000000000 */
[----:B------:R-:W-:Y:S01]  /*1ee0*/  UMOV UR29, 0x10000000 ;  /* 0x10000000001d7882 */ /* 0x000fe20000000000 */
[----:B------:R-:W-:Y:S01]  /*1ef0*/  UMOV UR19, UR35 ;  /* 0x0000002300137c82 */ /* 0x000fe20008000000 */
[----:B------:R-:W-:Y:S01]  /*1f00*/  UMOV UR20, UR36 ;  /* 0x0000002400147c82 */ /* 0x000fe20008000000 */
[----:B------:R-:W-:Y:S01]  /*1f10*/  UMOV UR12, UR36 ;  /* 0x00000024000c7c82 */ /* 0x000fe20008000000 */
[----:B------:R-:W-:Y:S01]  /*1f20*/  UMOV UR9, UR17 ;  /* 0x0000001100097c82 */ /* 0x000fe20008000000 */
[----:B------:R-:W-:Y:S01]  /*1f30*/  UMOV UR10, UR18 ;  /* 0x00000012000a7c82 */ /* 0x000fe20008000000 */
[----:B------:R4:W-:Y:S01]  /*1f40*/  UTMALDG.3D.2CTA [UR16], [UR32], desc[UR28] ;  /* 0x00001c10200075b4 */ /* 0x0009e20008211000 */
[----:B------:R-:W-:Y:S01]  /*1f50*/  UIADD3 UR23, UPT, UPT, UR23, 0x1, URZ ;  /* 0x0000000117177890 */ /* 0x000fe2000fffe0ff */
[----:B------:R-:W-:-:S03]  /*1f60*/  UMOV UR27, UR13 ;  /* 0x0000000d001b7c82 */ /* 0x000fc60008000000 */
[----:B------:R-:W-:Y:S01]  /*1f70*/  UISETP.NE.AND UP0, UPT, UR23, UR26, UPT ;  /* 0x0000001a1700728c */ /* 0x000fe2000bf05270 */
[----:B------:R4:W-:Y:S08]  /*1f80*/  UTMALDG.3D.2CTA [UR8], [UR30], desc[UR28] ;  /* 0x00001c081e0075b4 */ /* 0x0009f00008211000 */
[----:B----4-:R-:W-:Y:S05]  /*1f90*/  BRA.U UP0, `(.L_x_38) ;  /* 0xfffffffd00487547 */ /* 0x010fea000b83ffff */
.L_x_32:
[C---:B-1----:R-:W-:Y:S01]  /*1fa0*/  LEA R2, R14.reuse, UR4, 0x3 ;  /* 0x000000040e027c11 */ /* 0x042fe2000f8e18ff */
[----:B------:R-:W-:Y:S01]  /*1fb0*/  NOP ;  /* 0x0000000000007918 */ /* 0x000fe20000000000 */
[----:B--2---:R-:W-:Y:S02]  /*1fc0*/  SHF.L.U32 R3, R13, 0x1f, RZ ;  /* 0x0000001f0d037819 */ /* 0x004fe400000006ff */
[----:B------:R-:W-:Y:S02]  /*1fd0*/  LEA R4, R14, UR4, 0x4 ;  /* 0x000000040e047c11 */ /* 0x000fe4000f8e20ff */
[----:B------:R-:W1:Y:S02]  /*1fe0*/  SYNCS.PHASECHK.TRANS64.TRYWAIT P0, [R2+URZ+0x70], R3 ;  /* 0x00007003020075a7 */ /* 0x000e6400080011ff */
[----:B-1----:R-:W-:Y:S05]  /*1ff0*/  @!P0 BRA `(.L_x_39) ;  /* 0x00000068007c8947 */ /* 0x002fea0003800000 */
.L_x_127:
[----:B------:R-:W2:Y:S01]  /*2000*/  LDS.128 R4, [R4+0x100] ;  /* 0x0001000004047984 */ /* 0x000ea20000000c00 */
[----:B------:R-:W-:Y:S01]  /*2010*/  ISETP.GE.AND P0, PT, R72, 0x1, PT ;  /* 0x000000014800780c */ /* 0x000fe20003f06270 */
[----:B-1----:R-:W-:Y:S01]  /*2020*/  VIADD R2, R2, 0x80 ;  /* 0x0000008002027836 */ /* 0x002fe20000000000 */
[----:B------:R-:W-:Y:S01]  /*2030*/  @!PT LDS RZ, [RZ] ;  /* 0x00000000fffff984 */ /* 0x000fe20000000800 */
[----:B------:R-:W-:Y:S01]  /*2040*/  @!PT LDS RZ, [RZ] ;  /* 0x00000000fffff984 */ /* 0x000fe20000000800 */
[----:B------:R-:W-:Y:S01]  /*2050*/  @!PT LDS RZ, [RZ] ;  /* 0x00000000fffff984 */ /* 0x000fe20000000800 */
[----:B------:R-:W-:Y:S01]  /*2060*/  @!PT LDS RZ, [RZ] ;  /* 0x00000000fffff984 */ /* 0x000fe20000000800 */
[----:B------:R1:W-:Y:S06]  /*2070*/  MEMBAR.ALL.CTA ;  /* 0x0000000000007992 */ /* 0x0003ec0000008000 */
[----:B-1----:R-:W1:Y:S01]  /*2080*/  FENCE.VIEW.ASYNC.S ;  /* 0x00000000000073c6 */ /* 0x002e620000000000 */
[----:B------:R-:W-:-:S04]  /*2090*/  PRMT R2, RZ, 0x654, R2 ;  /* 0x00000654ff027816 */ /* 0x000fc80000000002 */
[----:B-1----:R1:W-:Y:S01]  /*20a0*/  SYNCS.ARRIVE.TRANS64.RED.A1T0 RZ, [R2+URZ], RZ ;  /* 0x000000ff02ff79a7 */ /* 0x0023e200081004ff */
[----:B--2---:R-:W-:-:S13]  /*20b0*/  LOP3.LUT P2, RZ, R6, 0x1, RZ, 0xc0, !PT ;  /* 0x0000000106ff7812 */ /* 0x004fda000784c0ff */
[----:B------:R-:W-:Y:S01]  /*20c0*/  @P2 SHF.R.U32.HI R3, RZ, 0x10, R5 ;  /* 0x00000010ff032819 */ /* 0x000fe20000011605 */
[----:B------:R-:W-:Y:S01]  /*20d0*/  VOTEU.ANY UP0, P2 ;  /* 0x0000000000ff7886 */ /* 0x000fe20001000100 */
[----:B------:R-:W-:Y:S02]  /*20e0*/  @P2 MOV R11, R4 ;  /* 0x00000004000b2202 */ /* 0x000fe40000000f00 */
[----:B------:R-:W-:Y:S02]  /*20f0*/  @P2 R2UR.BROADCAST UR8, R3 ;  /* 0x00000000030822ca */ /* 0x000fe400008e0000 */
[----:B------:R-:W-:-:S11]  /*2100*/  @P2 LOP3.LUT R8, R5, 0xffff, RZ, 0xc0, !PT ;  /* 0x0000ffff05082812 */ /* 0x000fd600078ec0ff */
[----:B------:R-:W-:Y:S01]  /*2110*/  @UP0 UMOV UR36, UR8 ;  /* 0x0000000800240c82 */ /* 0x000fe20008000000 */
[----:B-1----:R-:W-:Y:S05]  /*2120*/  @!P0 BRA `(.L_x_40) ;  /* 0x0000000000b88947 */ /* 0x002fea0003800000 */
[----:B------:R-:W3:Y:S01]  /*2130*/  LDC.64 R4, c[0x0][0xb18] ;  /* 0x0002c600ff047b82 */ /* 0x000ee20000000a00 */
[----:B------:R-:W-:-:S07]  /*2140*/  ISETP.NE.AND P3, PT, R72, 0x1, PT ;  /* 0x000000014800780c */ /* 0x000fce0003f65270 */
[----:B------:R-:W1:Y:S08]  /*2150*/  LDC.64 R6, c[0x0][0xb10] ;  /* 0x0002c400ff067b82 */ /* 0x000e700000000a00 */
[----:B------:R-:W2:Y:S08]  /*2160*/  LDC R18, c[0x0][0xb20] ;  /* 0x0002c800ff127b82 */ /* 0x000eb00000000800 */
[----:B------:R-:W4:Y:S01]  /*2170*/  LDC R20, c[0x0][0xb0c] ;  /* 0x0002c300ff147b82 */ /* 0x000f220000000800 */
[----:B---3--:R-:W-:Y:S01]  /*2180*/  IMAD.HI.U32 R19, R0, R5, RZ ;  /* 0x0000000500137227 */ /* 0x008fe200078e00ff */
[----:B------:R-:W-:-:S03]  /*2190*/  ISETP.NE.AND P0, PT, R4, 0x1, PT ;  /* 0x000000010400780c */ /* 0x000fc60003f05270 */
[----:B------:R-:W-:-:S03]  /*21a0*/  IMAD.HI.U32 R5, R8, R5, RZ ;  /* 0x0000000508057227 */ /* 0x000fc600078e00ff */
[----:B------:R-:W3:Y:S01]  /*21b0*/  LDC.64 R2, c[0x0][0xb28] ;  /* 0x0002ca00ff027b82 */ /* 0x000ee20000000a00 */
[----:B-1----:R-:W-:-:S04]  /*21c0*/  IMAD.HI.U32 R22, R9, R6, RZ ;  /* 0x0000000609167227 */ /* 0x002fc800078e00ff */
[----:B------:R-:W-:Y:S01]  /*21d0*/  IMAD.HI.U32 R24, R11, R6, RZ ;  /* 0x000000060b187227 */ /* 0x000fe200078e00ff */
[----:B------:R-:W-:Y:S02]  /*21e0*/  SHF.R.U32.HI R22, RZ, R7, R22 ;  /* 0x00000007ff167219 */ /* 0x000fe40000011616 */
[-C--:B--2---:R-:W-:Y:S02]  /*21f0*/  SHF.R.U32.HI R19, RZ, R18.reuse, R19 ;  /* 0x00000012ff137219 */ /* 0x084fe40000011613 */
[----:B------:R-:W-:Y:S02]  /*2200*/  SHF.R.U32.HI R5, RZ, R18, R5 ;  /* 0x00000012ff057219 */ /* 0x000fe40000011605 */
[----:B------:R-:W-:Y:S02]  /*2210*/  SEL R19, R0, R19, !P0 ;  /* 0x0000001300137207 */ /* 0x000fe40004000000 */
[----:B------:R-:W-:Y:S02]  /*2220*/  SHF.R.U32.HI R24, RZ, R7, R24 ;  /* 0x00000007ff187219 */ /* 0x000fe40000011618 */
[----:B----4-:R-:W-:-:S02]  /*2230*/  ISETP.NE.AND P1, PT, R20, 0x1, PT ;  /* 0x000000011400780c */ /* 0x010fc40003f25270 */
[----:B------:R-:W-:Y:S02]  /*2240*/  SEL R5, R8, R5, !P0 ;  /* 0x0000000508057207 */ /* 0x000fe40004000000 */
[----:B------:R-:W-:Y:S02]  /*2250*/  SEL R21, R9, R22, !P1 ;  /* 0x0000001609157207 */ /* 0x000fe40004800000 */
[----:B------:R-:W-:Y:S01]  /*2260*/  SEL R7, R11, R24, !P1 ;  /* 0x000000180b077207 */ /* 0x000fe20004800000 */
[----:B---3--:R-:W-:-:S04]  /*2270*/  IMAD.HI.U32 R22, R19, R2, RZ ;  /* 0x0000000213167227 */ /* 0x008fc800078e00ff */
[----:B------:R-:W-:Y:S01]  /*2280*/  IMAD.HI.U32 R6, R21, R2, RZ ;  /* 0x0000000215067227 */ /* 0x000fe200078e00ff */
[----:B------:R-:W-:-:S04]  /*2290*/  @P3 SHF.R.U32.HI R19, RZ, R3, R22 ;  /* 0x00000003ff133219 */ /* 0x000fc80000011616 */
[----:B------:R-:W-:Y:S01]  /*22a0*/  @P3 SHF.R.U32.HI R21, RZ, R3, R6 ;  /* 0x00000003ff153219 */ /* 0x000fe20000011606 */
[----:B------:R-:W-:-:S04]  /*22b0*/  IMAD R19, R72, R19, RZ ;  /* 0x0000001348137224 */ /* 0x000fc800078e02ff */
[----:B------:R-:W-:Y:S01]  /*22c0*/  IMAD R6, R72, R21, RZ ;  /* 0x0000001548067224 */ /* 0x000fe200078e02ff */
[C---:B------:R-:W-:Y:S02]  /*22d0*/  ISETP.GE.AND P0, PT, R5.reuse, R19, PT ;  /* 0x000000130500720c */ /* 0x040fe40003f06270 */
[----:B------:R-:W-:Y:S02]  /*22e0*/  IADD3 R19, PT, PT, -R5, RZ, RZ ;  /* 0x000000ff05137210 */ /* 0x000fe40007ffe1ff */
[----:B------:R-:W-:Y:S01]  /*22f0*/  ISETP.GE.OR P0, PT, R7, R6, P0 ;  /* 0x000000060700720c */ /* 0x000fe20000706670 */
[----:B------:R-:W-:-:S04]  /*2300*/  IMAD.HI.U32 R6, R5, R2, RZ ;  /* 0x0000000205067227 */ /* 0x000fc800078e00ff */
[----:B------:R-:W-:Y:S01]  /*2310*/  IMAD R8, R4, R19, R8 ;  /* 0x0000001304087224 */ /* 0x000fe200078e0208 */
[----:B------:R-:W-:-:S04]  /*2320*/  SHF.R.U32.HI R6, RZ, R3, R6 ;  /* 0x00000003ff067219 */ /* 0x000fc80000011606 */
[----:B------:R-:W-:-:S03]  /*2330*/  SEL R6, R5, R6, !P3 ;  /* 0x0000000605067207 */ /* 0x000fc60005800000 */
[----:B------:R-:W-:-:S04]  /*2340*/  @!P0 IMAD.HI.U32 R18, R7, R2, RZ ;  /* 0x0000000207128227 */ /* 0x000fc800078e00ff */
[----:B------:R-:W-:Y:S01]  /*2350*/  IMAD.MOV R2, RZ, RZ, -R6 ;  /* 0x000000ffff027224 */ /* 0x000fe200078e0a06 */
[----:B------:R-:W-:-:S03]  /*2360*/  @!P0 SHF.R.U32.HI R18, RZ, R3, R18 ;  /* 0x00000003ff128219 */ /* 0x000fc60000011612 */
[----:B------:R-:W-:Y:S01]  /*2370*/  IMAD R2, R72, R2, R5 ;  /* 0x0000000248027224 */ /* 0x000fe200078e0205 */
        /* <DEDUP_REMOVED lines=9> */
.L_x_40:
[----:B------:R-:W1:Y:S02]  /*2410*/  LDCU UR8, c[0x0][0xb30] ;  /* 0x00016600ff0877ac */ /* 0x000e640008000800 */
[----:B-1----:R-:W-:-:S09]  /*2420*/  UISETP.NE.AND UP0, UPT, UR8, 0x1, UPT ;  /* 0x000000010800788c */ /* 0x002fd2000bf05270 */
[----:B------:R-:W-:Y:S05]  /*2430*/  BRA.U UP0, `(.L_x_41) ;  /* 0x0000000100407547 */ /* 0x000fea000b800000 */
[----:B------:R-:W1:Y:S08]  /*2440*/  LDC.64 R4, c[0x0][0xb10] ;  /* 0x0002c400ff047b82 */ /* 0x000e700000000a00 */
[----:B------:R-:W2:Y:S08]  /*2450*/  LDC.64 R2, c[0x0][0xb18] ;  /* 0x0002c600ff027b82 */ /* 0x000eb00000000a00 */
[----:B------:R-:W4:Y:S08]  /*2460*/  LDC R6, c[0x0][0xb20] ;  /* 0x0002c800ff067b82 */ /* 0x000f300000000800 */
[----:B------:R-:W3:Y:S01]  /*2470*/  LDC R18, c[0x0][0xb0c] ;  /* 0x0002c300ff127b82 */ /* 0x000ee20000000800 */
[----:B-1----:R-:W-:-:S05]  /*2480*/  IMAD.HI.U32 R4, R11, R4, RZ ;  /* 0x000000040b047227 */ /* 0x002fca00078e00ff */
[----:B------:R-:W-:Y:S01]  /*2490*/  SHF.R.U32.HI R4, RZ, R5, R4 ;  /* 0x00000005ff047219 */ /* 0x000fe20000011604 */
[----:B--2---:R-:W-:Y:S01]  /*24a0*/  IMAD.HI.U32 R3, R8, R3, RZ ;  /* 0x0000000308037227 */ /* 0x004fe200078e00ff */
[----:B------:R-:W-:-:S04]  /*24b0*/  ISETP.NE.AND P0, PT, R2, 0x1, PT ;  /* 0x000000010200780c */ /* 0x000fc80003f05270 */
[----:B----4-:R-:W-:-:S04]  /*24c0*/  SHF.R.U32.HI R3, RZ, R6, R3 ;  /* 0x00000006ff037219 */ /* 0x010fc80000011603 */
[----:B------:R-:W-:Y:S02]  /*24d0*/  SEL R3, R8, R3, !P0 ;  /* 0x0000000308037207 */ /* 0x000fe40004000000 */
[----:B---3--:R-:W-:-:S04]  /*24e0*/  ISETP.NE.AND P1, PT, R18, 0x1, PT ;  /* 0x000000011200780c */ /* 0x008fc80003f25270 */
[----:B------:R-:W-:-:S05]  /*24f0*/  SEL R4, R11, R4, !P1 ;  /* 0x000000040b047207 */ /* 0x000fca0004800000 */
[----:B------:R-:W-:Y:S02]  /*2500*/  IMAD.IADD R5, R3, 0x1, -R4 ;  /* 0x0000000103057824 */ /* 0x000fe400078e0a04 */
[----:B------:R-:W-:Y:S02]  /*2510*/  IMAD.IADD R3, R4, 0x1, -R3 ;  /* 0x0000000104037824 */ /* 0x000fe400078e0a03 */
[----:B------:R-:W-:Y:S02]  /*2520*/  IMAD R11, R5, R18, R11 ;  /* 0x00000012050b7224 */ /* 0x000fe400078e020b */
[----:B------:R-:W-:-:S07]  /*2530*/  IMAD R8, R3, R2, R8 ;  /* 0x0000000203087224 */ /* 0x000fce00078e0208 */
.L_x_41:
[----:B------:R-:W-:Y:S01]  /*2540*/  VIADD R14, R14, 0x1 ;  /* 0x000000010e0e7836 */ /* 0x000fe20000000000 */
[----:B------:R-:W-:Y:S01]  /*2550*/  PLOP3.LUT P1, PT, PT, PT, PT, 0x80, 0x8 ;  /* 0x000000000008781c */ /* 0x000fe20003f2f070 */
[----:B------:R-:W-:Y:S02]  /*2560*/  IMAD.IADD R21, R11, 0x1, R170 ;  /* 0x000000010b157824 */ /* 0x000fe400078e02aa */
[----:B------:R-:W-:Y:S01]  /*2570*/  IMAD.IADD R20, R8, 0x1, R147 ;  /* 0x0000000108147824 */ /* 0x000fe200078e0293 */
[----:B------:R-:W-:-:S04]  /*2580*/  ISETP.NE.AND P0, PT, R14, 0x2, PT ;  /* 0x000000020e00780c */ /* 0x000fc80003f05270 */
[----:B------:R-:W-:Y:S02]  /*2590*/  SEL R2, RZ, 0x1, P0 ;  /* 0x00000001ff027807 */ /* 0x000fe40000000000 */
[----:B------:R-:W-:Y:S02]  /*25a0*/  SEL R14, R14, RZ, P0 ;  /* 0x000000ff0e0e7207 */ /* 0x000fe40000000000 */
[----:B------:R-:W-:Y:S01]  /*25b0*/  LOP3.LUT R13, R13, R2, RZ, 0x3c, !PT ;  /* 0x000000020d0d7212 */ /* 0x000fe200078e3cff */
[----:B------:R-:W-:Y:S06]  /*25c0*/  @P2 BRA `(.L_x_42) ;  /* 0xfffffff000582947 */ /* 0x000fec000383ffff */
[----:B------:R-:W-:Y:S01]  /*25d0*/  UIADD3 UR4, UPT, UPT, UR4, 0x20, URZ ;  /* 0x0000002004047890 */ /* 0x000fe2000fffe0ff */
[----:B------:R-:W-:-:S03]  /*25e0*/  SHF.L.U32 R3, R15, 0x1f, RZ ;  /* 0x0000001f0f037819 */ /* 0x000fc600000006ff */
[----:B------:R-:W-:-:S09]  /*25f0*/  ULEA UR5, UR13, UR4, 0x3 ;  /* 0x000000040d057291 */ /* 0x000fd2000f8e18ff */
[----:B------:R-:W1:Y:S02]  /*2600*/  SYNCS.PHASECHK.TRANS64.TRYWAIT P0, [UR5], R3 ;  /* 0x00000003ff0075a7 */ /* 0x000e640008001105 */
[----:B-1----:R-:W-:Y:S05]  /*2610*/  @!P0 BRA `(.L_x_43) ;  /* 0x0000006400088947 */ /* 0x002fea0003800000 */
.L_x_129:
[----:B------:R-:W-:-:S04]  /*2620*/  UIADD3 UR6, UPT, UPT, UR13, 0x1, URZ ;  /* 0x000000010d067890 */ /* 0x000fc8000fffe0ff */
[----:B------:R-:W-:-:S04]  /*2630*/  UISETP.NE.AND UP0, UPT, UR6, 0x4, UPT ;  /* 0x000000040600788c */ /* 0x000fc8000bf05270 */
[----:B------:R-:W-:Y:S02]  /*2640*/  USEL UR7, URZ, 0x1, UP0 ;  /* 0x00000001ff077887 */ /* 0x000fe40008000000 */
[----:B------:R-:W-:-:S04]  /*2650*/  USEL UR6, UR6, URZ, UP0 ;  /* 0x000000ff06067287 */ /* 0x000fc80008000000 */
[----:B------:R-:W-:Y:S01]  /*2660*/  ULEA UR5, UR6, UR4, 0x3 ;  /* 0x0000000406057291 */ /* 0x000fe2000f8e18ff */
[----:B------:R-:W-:-:S04]  /*2670*/  LOP3.LUT R2, R15, UR7, RZ, 0x3c, !PT ;  /* 0x000000070f027c12 */ /* 0x000fc8000f8e3cff */
[----:B-1----:R-:W-:-:S04]  /*2680*/  SHF.L.U32 R3, R2, 0x1f, RZ ;  /* 0x0000001f02037819 */ /* 0x002fc800000006ff */
[----:B------:R-:W1:Y:S02]  /*2690*/  SYNCS.PHASECHK.TRANS64.TRYWAIT P0, [UR5], R3 ;  /* 0x00000003ff0075a7 */ /* 0x000e640008001105 */
[----:B-1----:R-:W-:Y:S05]  /*26a0*/  @!P0 BRA `(.L_x_44) ;  /* 0x0000006000fc8947 */ /* 0x002fea0003800000 */
.L_x_131:
        /* <DEDUP_REMOVED lines=9> */
.L_x_133:
[----:B------:R-:W-:-:S04]  /*2740*/  UIADD3 UR6, UPT, UPT, UR6, 0x1, URZ ;  /* 0x0000000106067890 */ /* 0x000fc8000fffe0ff */
[----:B------:R-:W-:-:S04]  /*2750*/  UISETP.NE.AND UP0, UPT, UR6, 0x4, UPT ;  /* 0x000000040600788c */ /* 0x000fc8000bf05270 */
[----:B------:R-:W-:Y:S02]  /*2760*/  USEL UR5, URZ, 0x1, UP0 ;  /* 0x00000001ff057887 */ /* 0x000fe40008000000 */
[----:B------:R-:W-:-:S04]  /*2770*/  USEL UR6, UR6, URZ, UP0 ;  /* 0x000000ff06067287 */ /* 0x000fc80008000000 */
[----:B------:R-:W-:Y:S01]  /*2780*/  ULEA UR6, UR6, UR4, 0x3 ;  /* 0x0000000406067291 */ /* 0x000fe2000f8e18ff */
[----:B-1----:R-:W-:-:S04]  /*2790*/  LOP3.LUT R3, R2, UR5, RZ, 0x3c, !PT ;  /* 0x0000000502037c12 */ /* 0x002fc8000f8e3cff */
[----:B------:R-:W-:Y:S01]  /*27a0*/  SHF.L.U32 R3, R3, 0x1f, RZ ;  /* 0x0000001f03037819 */ /* 0x000fe200000006ff */
[----:B---3--:R-:W-:-:S07]  /*27b0*/  IMAD.U32 R0, RZ, RZ, UR6 ;  /* 0x00000006ff007e24 */ /* 0x008fce000f8e00ff */
.L_x_46:
[----:B-1----:R1:W2:Y:S02]  /*27c0*/  SYNCS.PHASECHK.TRANS64.TRYWAIT P0, [R0+URZ], R3 ;  /* 0x00000003000075a7 */ /* 0x0022a400080011ff */
[----:B--2---:R-:W-:Y:S05]  /*27d0*/  @!P0 NANOSLEEP.SYNCS 0x989680 ;  /* 0x009896800000895d */ /* 0x004fea0003900000 */
[----:B------:R-:W2:Y:S02]  /*27e0*/  @!P0 SYNCS.PHASECHK.TRANS64 P0, [R0+URZ], R3 ;  /* 0x00000003000085a7 */ /* 0x000ea400080010ff */
[----:B--2---:R-:W-:Y:S05]  /*27f0*/  @P0 EXIT ;  /* 0x000000000000094d */ /* 0x004fea0003800000 */
[----:B------:R-:W-:Y:S05]  /*2800*/  BRA `(.L_x_46) ;  /* 0xfffffffc00ec7947 */ /* 0x000fea000383ffff */
.L_x_22:
[----:B------:R-:W-:-:S04]  /*2810*/  UISETP.NE.AND UP1, UPT, UR37, URZ, UPT ;  /* 0x000000ff2500728c */ /* 0x000fc8000bf25270 */
[----:B------:R-:W-:-:S09]  /*2820*/  UISETP.NE.OR UP1, UPT, UR10, 0x1, UP1 ;  /* 0x000000010a00788c */ /* 0x000fd20008f25670 */
[----:B------:R-:W-:Y:S05]  /*2830*/  BRA.U UP1, `(.L_x_47) ;  /* 0x00000005014c7547 */ /* 0x000fea000b800000 */
[----:B------:R-:W-:Y:S01]  /*2840*/  HFMA2 R11, -RZ, RZ, 0, 0 ;  /* 0x00000000ff0b7431 */ /* 0x000fe200000001ff */
[----:B------:R-:W-:Y:S01]  /*2850*/  ISETP.GE.U32.AND P2, PT, R10, 0x2, PT ;  /* 0x000000020a00780c */ /* 0x000fe20003f46070 */
[----:B------:R-:W-:Y:S01]  /*2860*/  IMAD.MOV.U32 R12, RZ, RZ, 0x1 ;  /* 0x00000001ff0c7424 */ /* 0x000fe200078e00ff */
[----:B------:R-:W-:Y:S01]  /*2870*/  CS2R R8, SRZ ;  /* 0x0000000000087805 */ /* 0x000fe2000001ff00 */
[----:B------:R-:W-:Y:S01]  /*2880*/  IMAD.MOV.U32 R3, RZ, RZ, RZ ;  /* 0x000000ffff037224 */ /* 0x000fe200078e00ff */
[----:B------:R-:W-:Y:S01]  /*2890*/  UMOV UR4, 0x400 ;  /* 0x0000040000047882 */ /* 0x000fe20000000000 */
[----:B------:R-:W-:Y:S01]  /*28a0*/  UMOV UR6, URZ ;  /* 0x000000ff00067c82 */ /* 0x000fe20008000000 */
[----:B------:R-:W-:-:S12]  /*28b0*/  ULEA UR37, UR37, UR4, 0x18 ;  /* 0x0000000425257291 */ /* 0x000fd8000f8ec0ff */
.L_x_51:
[----:B------:R-:W-:Y:S02]  /*28c0*/  LEA R0, R3, UR37, 0x3 ;  /* 0x0000002503007c11 */ /* 0x000fe4000f8e18ff */
[----:B------:R-:W-:-:S03]  /*28d0*/  SHF.L.U32 R5, R8, 0x1f, RZ ;  /* 0x0000001f08057819 */ /* 0x000fc600000006ff */
[----:B------:R-:W-:Y:S01]  /*28e0*/  VIADD R4, R0, 0xe0 ;  /* 0x000000e000047836 */ /* 0x000fe20000000000 */
[----:B------:R-:W1:Y:S02]  /*28f0*/  SYNCS.PHASECHK.TRANS64.TRYWAIT P0, [R0+URZ+0xd0], R5 ;  /* 0x0000d005000075a7 */ /* 0x000e6400080011ff */
[----:B-1----:R-:W-:Y:S05]  /*2900*/  @!P0 BRA `(.L_x_48) ;  /* 0x0000006000948947 */ /* 0x002fea0003800000 */
.L_x_134:
[----:B------:R-:W-:Y:S01]  /*2910*/  ULEA UR5, UR6, UR37, 0x3 ;  /* 0x0000002506057291 */ /* 0x000fe2000f8e18ff */
[----:B------:R-:W-:Y:S01]  /*2920*/  PRMT R4, RZ, 0x654, R4 ;  /* 0x00000654ff047816 */ /* 0x000fe20000000004 */
[----:B-1----:R-:W-:Y:S01]  /*2930*/  @!P2 IMAD.MOV.U32 R5, RZ, RZ, 0x10 ;  /* 0x00000010ff05a424 */ /* 0x002fe200078e00ff */
[----:B------:R-:W-:Y:S01]  /*2940*/  SHF.L.U32 R7, R12, 0x1f, RZ ;  /* 0x0000001f0c077819 */ /* 0x000fe200000006ff */
[----:B------:R-:W-:Y:S01]  /*2950*/  UIADD3 UR4, UPT, UPT, UR5, 0x70, URZ ;  /* 0x0000007005047890 */ /* 0x000fe2000fffe0ff */
[----:B------:R1:W-:Y:S05]  /*2960*/  SYNCS.ARRIVE.TRANS64.RED.A1T0 RZ, [R4+URZ], RZ ;  /* 0x000000ff04ff79a7 */ /* 0x0003ea00081004ff */
[----:B------:R-:W-:Y:S01]  /*2970*/  IMAD.U32 R13, RZ, RZ, UR4 ;  /* 0x00000004ff0d7e24 */ /* 0x000fe2000f8e00ff */
[----:B------:R-:W2:Y:S04]  /*2980*/  SYNCS.PHASECHK.TRANS64.TRYWAIT P0, [UR5+0x80], R7 ;  /* 0x00008007ff0075a7 */ /* 0x000ea80008001105 */
[----:B------:R-:W-:Y:S01]  /*2990*/  PRMT R13, R10, 0x654, R13 ;  /* 0x000006540a0d7816 */ /* 0x000fe2000000000d */
[----:B-12---:R-:W-:Y:S06]  /*29a0*/  @!P0 BRA `(.L_x_49) ;  /* 0x0000006000808947 */ /* 0x006fec0003800000 */
.L_x_136:
[----:B------:R-:W-:Y:S01]  /*29b0*/  ULEA UR4, UR6, UR37, 0x4 ;  /* 0x0000002506047291 */ /* 0x000fe2000f8e20ff */
[----:B------:R-:W-:Y:S01]  /*29c0*/  SEL R2, R13, R2, !P2 ;  /* 0x000000020d027207 */ /* 0x000fe20005000000 */
[----:B------:R-:W-:Y:S01]  /*29d0*/  UIADD3 UR5, UPT, UPT, UR5, 0x70, URZ ;  /* 0x0000007005057890 */ /* 0x000fe2000fffe0ff */
[----:B-1----:R-:W-:Y:S01]  /*29e0*/  LEA R0, R11, UR37, 0x3 ;  /* 0x000000250b007c11 */ /* 0x002fe2000f8e18ff */
[----:B------:R-:W-:Y:S01]  /*29f0*/  UIADD3 UR4, UPT, UPT, UR4, 0x100, URZ ;  /* 0x0000010004047890 */ /* 0x000fe2000fffe0ff */
[----:B------:R1:W-:Y:S01]  /*2a00*/  @!P2 SYNCS.ARRIVE.TRANS64.RED RZ, [R2+URZ], R5 ;  /* 0x0000000502ffa9a7 */ /* 0x0003e200080004ff */
[----:B------:R-:W-:Y:S01]  /*2a10*/  UIADD3 UR6, UPT, UPT, UR6, 0x1, URZ ;  /* 0x0000000106067890 */ /* 0x000fe2000fffe0ff */
[----:B------:R-:W-:-:S03]  /*2a20*/  VIADD R3, R3, 0x1 ;  /* 0x0000000103037836 */ /* 0x000fc60000000000 */
[----:B------:R-:W-:Y:S02]  /*2a30*/  UISETP.NE.AND UP0, UPT, UR6, 0x2, UPT ;  /* 0x000000020600788c */ /* 0x000fe4000bf05270 */
[----:B------:R-:W-:Y:S01]  /*2a40*/  ISETP.NE.AND P0, PT, R3, 0x2, PT ;  /* 0x000000020300780c */ /* 0x000fe20003f05270 */
[----:B------:R-:W-:Y:S06]  /*2a50*/  UGETNEXTWORKID.BROADCAST [UR4], [UR5] ;  /* 0x00000000040073ca */ /* 0x000fec0008000100 */
[----:B------:R-:W-:Y:S02]  /*2a60*/  USEL UR4, URZ, 0x1, UP0 ;  /* 0x00000001ff047887 */ /* 0x000fe40008000000 */
[----:B------:R-:W-:-:S04]  /*2a70*/  USEL UR6, UR6, URZ, UP0 ;  /* 0x000000ff06067287 */ /* 0x000fc80008000000 */
[----:B------:R-:W-:Y:S02]  /*2a80*/  LOP3.LUT R12, R12, UR4, RZ, 0x3c, !PT ;  /* 0x000000040c0c7c12 */ /* 0x000fe4000f8e3cff */
[----:B-1----:R-:W-:-:S04]  /*2a90*/  SHF.L.U32 R5, R9, 0x1f, RZ ;  /* 0x0000001f09057819 */ /* 0x002fc800000006ff */
[----:B------:R-:W1:Y:S02]  /*2aa0*/  SYNCS.PHASECHK.TRANS64.TRYWAIT P1, [R0+URZ+0x70], R5 ;  /* 0x00007005000075a7 */ /* 0x000e6400080211ff */
[----:B-1----:R-:W-:Y:S05]  /*2ab0*/  @!P1 BRA `(.L_x_50) ;  /* 0x0000006000549947 */ /* 0x002fea0003800000 */
.L_x_137:
[----:B------:R-:W-:Y:S01]  /*2ac0*/  LEA R4, R11, UR37, 0x4 ;  /* 0x000000250b047c11 */ /* 0x000fe2000f8e20ff */
[----:B-1----:R-:W-:Y:S01]  /*2ad0*/  VIADD R0, R0, 0x80 ;  /* 0x0000008000007836 */ /* 0x002fe20000000000 */
[----:B------:R-:W-:Y:S01]  /*2ae0*/  SEL R3, R3, RZ, P0 ;  /* 0x000000ff03037207 */ /* 0x000fe20000000000 */
[----:B------:R-:W-:-:S03]  /*2af0*/  VIADD R11, R11, 0x1 ;  /* 0x000000010b0b7836 */ /* 0x000fc60000000000 */
[----:B------:R-:W1:Y:S01]  /*2b00*/  LDS.128 R4, [R4+0x100] ;  /* 0x0001000004047984 */ /* 0x000e620000000c00 */
[----:B------:R-:W-:Y:S02]  /*2b10*/  PRMT R0, RZ, 0x654, R0 ;  /* 0x00000654ff007816 */ /* 0x000fe40000000000 */
[C---:B------:R-:W-:Y:S01]  /*2b20*/  ISETP.NE.AND P1, PT, R11.reuse, 0x2, PT ;  /* 0x000000020b00780c */ /* 0x040fe20003f25270 */
[----:B------:R-:W-:Y:S01]  /*2b30*/  @!PT LDS RZ, [RZ] ;  /* 0x00000000fffff984 */ /* 0x000fe20000000800 */
[----:B------:R-:W-:Y:S01]  /*2b40*/  @!PT LDS RZ, [RZ] ;  /* 0x00000000fffff984 */ /* 0x000fe20000000800 */
[----:B------:R-:W-:Y:S01]  /*2b50*/  @!PT LDS RZ, [RZ] ;  /* 0x00000000fffff984 */ /* 0x000fe20000000800 */
[----:B------:R-:W-:Y:S01]  /*2b60*/  @!PT LDS RZ, [RZ] ;  /* 0x00000000fffff984 */ /* 0x000fe20000000800 */
[----:B------:R2:W-:Y:S06]  /*2b70*/  MEMBAR.ALL.CTA ;  /* 0x0000000000007992 */ /* 0x0005ec0000008000 */
[----:B--2---:R-:W2:Y:S01]  /*2b80*/  FENCE.VIEW.ASYNC.S ;  /* 0x00000000000073c6 */ /* 0x004ea20000000000 */
[----:B------:R-:W-:Y:S01]  /*2b90*/  SEL R11, R11, RZ, P1 ;  /* 0x000000ff0b0b7207 */ /* 0x000fe20000800000 */
[----:B--2---:R2:W-:Y:S01]  /*2ba0*/  SYNCS.ARRIVE.TRANS64.RED.A1T0 RZ, [R0+URZ], RZ ;  /* 0x000000ff00ff79a7 */ /* 0x0045e200081004ff */
[----:B-1----:R-:W-:-:S02]  /*2bb0*/  LOP3.LUT P3, RZ, R6, 0x1, RZ, 0xc0, !PT ;  /* 0x0000000106ff7812 */ /* 0x002fc4000786c0ff */
[----:B------:R-:W-:-:S04]  /*2bc0*/  SEL R5, RZ, 0x1, P0 ;  /* 0x00000001ff057807 */ /* 0x000fc80000000000 */
[----:B------:R-:W-:Y:S02]  /*2bd0*/  LOP3.LUT R8, R8, R5, RZ, 0x3c, !PT ;  /* 0x0000000508087212 */ /* 0x000fe400078e3cff */
[----:B--2---:R-:W-:-:S04]  /*2be0*/  SEL R0, RZ, 0x1, P1 ;  /* 0x00000001ff007807 */ /* 0x004fc80000800000 */
[----:B------:R-:W-:Y:S01]  /*2bf0*/  LOP3.LUT R9, R9, R0, RZ, 0x3c, !PT ;  /* 0x0000000009097212 */ /* 0x000fe200078e3cff */
[----:B------:R-:W-:Y:S06]  /*2c00*/  @P3 BRA `(.L_x_51) ;  /* 0xfffffffc002c3947 */ /* 0x000fec000383ffff */
[----:B------:R-:W-:Y:S01]  /*2c10*/  ULEA UR5, UR6, UR37, 0x3 ;  /* 0x0000002506057291 */ /* 0x000fe2000f8e18ff */
[----:B------:R-:W-:-:S08]  /*2c20*/  SHF.L.U32 R3, R12, 0x1f, RZ ;  /* 0x0000001f0c037819 */ /* 0x000fd000000006ff */
[----:B------:R-:W1:Y:S02]  /*2c30*/  SYNCS.PHASECHK.TRANS64 P0, [UR5+0x80], R3 ;  /* 0x00008003ff0075a7 */ /* 0x000e640008001005 */
[----:B-1----:R-:W-:Y:S05]  /*2c40*/  @P0 BRA `(.L_x_52) ;  /* 0x0000000000080947 */ /* 0x002fea0003800000 */
[----:B------:R-:W1:Y:S02]  /*2c50*/  SYNCS.PHASECHK.TRANS64.TRYWAIT P0, [UR5+0x80], R3 ;  /* 0x00008003ff0075a7 */ /* 0x000e640008001105 */
[----:B-1----:R-:W-:Y:S05]  /*2c60*/  @!P0 BRA `(.L_x_53) ;  /* 0x0000005c00fc8947 */ /* 0x002fea0003800000 */
.L_x_52:
[----:B------:R-:W-:-:S04]  /*2c70*/  UIADD3 UR4, UPT, UPT, UR6, 0x1, URZ ;  /* 0x0000000106047890 */ /* 0x000fc8000fffe0ff */
[----:B------:R-:W-:-:S04]  /*2c80*/  UISETP.NE.AND UP0, UPT, UR4, 0x2, UPT ;  /* 0x000000020400788c */ /* 0x000fc8000bf05270 */
[----:B------:R-:W-:Y:S02]  /*2c90*/  USEL UR7, URZ, 0x1, UP0 ;  /* 0x00000001ff077887 */ /* 0x000fe40008000000 */
[----:B------:R-:W-:-:S04]  /*2ca0*/  USEL UR4, UR4, URZ, UP0 ;  /* 0x000000ff04047287 */ /* 0x000fc80008000000 */
[----:B------:R-:W-:Y:S01]  /*2cb0*/  ULEA UR4, UR4, UR37, 0x3 ;  /* 0x0000002504047291 */ /* 0x000fe2000f8e18ff */
[----:B-1----:R-:W-:-:S04]  /*2cc0*/  LOP3.LUT R3, R12, UR7, RZ, 0x3c, !PT ;  /* 0x000000070c037c12 */ /* 0x002fc8000f8e3cff */
[----:B------:R-:W-:-:S04]  /*2cd0*/  SHF.L.U32 R0, R3, 0x1f, RZ ;  /* 0x0000001f03007819 */ /* 0x000fc800000006ff */
[----:B------:R-:W1:Y:S02]  /*2ce0*/  SYNCS.PHASECHK.TRANS64 P0, [UR4+0x80], R0 ;  /* 0x00008000ff0075a7 */ /* 0x000e640008001004 */
[----:B-1----:R-:W-:Y:S05]  /*2cf0*/  @P0 EXIT ;  /* 0x000000000000094d */ /* 0x002fea0003800000 */
[----:B------:R-:W-:Y:S02]  /*2d00*/  SHF.L.U32 R3, R3, 0x1f, RZ ;  /* 0x0000001f03037819 */ /* 0x000fe400000006ff */
[----:B------:R-:W-:-:S07]  /*2d10*/  MOV R0, UR4 ;  /* 0x0000000400007c02 */ /* 0x000fce0008000f00 */
.L_x_54:
[----:B-1----:R1:W2:Y:S02]  /*2d20*/  SYNCS.PHASECHK.TRANS64.TRYWAIT P0, [R0+URZ+0x80], R3 ;  /* 0x00008003000075a7 */ /* 0x0022a400080011ff */
[----:B--2---:R-:W-:Y:S05]  /*2d30*/  @!P0 NANOSLEEP.SYNCS 0x989680 ;  /* 0x009896800000895d */ /* 0x004fea0003900000 */
[----:B------:R-:W2:Y:S02]  /*2d40*/  @!P0 SYNCS.PHASECHK.TRANS64 P0, [R0+URZ+0x80], R3 ;  /* 0x00008003000085a7 */ /* 0x000ea400080010ff */
[----:B--2---:R-:W-:Y:S05]  /*2d50*/  @P0 EXIT ;  /* 0x000000000000094d */ /* 0x004fea0003800000 */
[----:B------:R-:W-:Y:S05]  /*2d60*/  BRA `(.L_x_54) ;  /* 0xfffffffc00ec7947 */ /* 0x000fea000383ffff */
.L_x_47:
[----:B------:R-:W-:Y:S05]  /*2d70*/  BRA.U UP4, `(.L_x_55) ;  /* 0x0000001104a07547 */ /* 0x000fea000b800000 */
[----:B------:R-:W-:Y:S01]  /*2d80*/  UMOV UR6, 0x40 ;  /* 0x0000004000067882 */ /* 0x000fe20000000000 */
[----:B------:R-:W-:Y:S01]  /*2d90*/  NOP ;  /* 0x0000000000007918 */ /* 0x000fe20000000000 */
[----:B------:R-:W-:Y:S01]  /*2da0*/  ULEA UR6, UR37, UR6, 0x18 ;  /* 0x0000000625067291 */ /* 0x000fe2000f8ec0ff */
[----:B------:R-:W-:Y:S02]  /*2db0*/  UMOV UR7, 0x400 ;  /* 0x0000040000077882 */ /* 0x000fe40000000000 */
[----:B------:R-:W-:-:S06]  /*2dc0*/  ULEA UR37, UR37, UR7, 0x18 ;  /* 0x0000000725257291 */ /* 0x000fcc000f8ec0ff */
[----:B------:R-:W1:Y:S02]  /*2dd0*/  LDS.U8 R2, [UR6+0x1c] ;  /* 0x00001c06ff027984 */ /* 0x000e640008000000 */
[----:B-1----:R-:W-:-:S13]  /*2de0*/  ISETP.NE.AND P0, PT, R2, RZ, PT ;  /* 0x000000ff0200720c */ /* 0x002fda0003f05270 */
[----:B------:R-:W-:Y:S05]  /*2df0*/  @P0 BRA `(.L_x_56) ;  /* 0x0000000400080947 */ /* 0x000fea0003800000 */
[----:B------:R-:W-:Y:S02]  /*2e00*/  UISETP.NE.U32.AND UP0, UPT, UR5, 0x1, UPT ;  /* 0x000000010500788c */ /* 0x000fe4000bf05070 */
[----:B------:R-:W-:-:S07]  /*2e10*/  UIADD3 UR8, UPT, UPT, UR6, 0x8, URZ ;  /* 0x0000000806087890 */ /* 0x000fce000fffe0ff */
[----:B------:R-:W-:Y:S05]  /*2e20*/  BRA.U !UP0, `(.L_x_57) ;  /* 0x00000001089c7547 */ /* 0x000fea000b800000 */
[----:B------:R-:W-:Y:S01]  /*2e30*/  ELECT P0, URZ, PT ;  /* 0x0000000000ff782f */ /* 0x000fe20003800000 */
[----:B------:R-:W-:-:S12]  /*2e40*/  BSSY B0, `(.L_x_57) ;  /* 0x0000025000007945 */ /* 0x000fd80003800000 */
[----:B------:R-:W-:Y:S05]  /*2e50*/  @!P0 BRA `(.L_x_58) ;  /* 0x00000000008c8947 */ /* 0x000fea0003800000 */
[----:B------:R-:W-:-:S05]  /*2e60*/  UMOV UR7, 0x10 ;  /* 0x0000001000077882 */ /* 0x000fca0000000000 */
[----:B------:R-:W-:Y:S04]  /*2e70*/  DEPBAR.LE SB1, 0x36 ;  /* 0x00009d800000791a */ /* 0x000fe80000000000 */
[----:B------:R-:W1:Y:S02]  /*2e80*/  UTCATOMSWS.2CTA.FIND_AND_SET.ALIGN UP1, UR7, UR7 ;  /* 0x00000007000775e3 */ /* 0x000e640008220800 */
[----:B-1----:R-:W-:Y:S01]  /*2e90*/  MOV R11, UR7 ;  /* 0x00000007000b7c02 */ /* 0x002fe20008000f00 */
[----:B------:R-:W-:Y:S06]  /*2ea0*/  BRA.U UP1, `(.L_x_59) ;  /* 0x0000000101187547 */ /* 0x000fec000b800000 */
.L_x_60:
[----:B------:R-:W-:Y:S05]  /*2eb0*/  NANOSLEEP 0x64 ;  /* 0x000000640000795d */ /* 0x000fea0003800000 */
[----:B------:R-:W-:-:S05]  /*2ec0*/  UMOV UR7, 0x10 ;  /* 0x0000001000077882 */ /* 0x000fca0000000000 */
[----:B------:R-:W-:Y:S04]  /*2ed0*/  DEPBAR.LE SB1, 0x36 ;  /* 0x00009d800000791a */ /* 0x000fe80000000000 */
[----:B------:R-:W1:Y:S02]  /*2ee0*/  UTCATOMSWS.2CTA.FIND_AND_SET.ALIGN UP1, UR7, UR7 ;  /* 0x00000007000775e3 */ /* 0x000e640008220800 */
[----:B-1----:R-:W-:Y:S01]  /*2ef0*/  MOV R11, UR7 ;  /* 0x00000007000b7c02 */ /* 0x002fe20008000f00 */
[----:B------:R-:W-:Y:S05]  /*2f00*/  BRA.U !UP1, `(.L_x_60) ;  /* 0xfffffffd09e87547 */ /* 0x000fea000b83ffff */
.L_x_59:
[----:B------:R-:W1:Y:S01]  /*2f10*/  LDS R5, [UR6+0x10] ;  /* 0x00001006ff057984 */ /* 0x000e620008000800 */
[----:B------:R-:W-:Y:S01]  /*2f20*/  IMAD.U32 R3, RZ, RZ, UR37 ;  /* 0x00000025ff037e24 */ /* 0x000fe2000f8e00ff */
[----:B------:R-:W-:-:S03]  /*2f30*/  MOV R2, UR4 ;  /* 0x0000000400027c02 */ /* 0x000fc60008000f00 */
[----:B------:R-:W-:Y:S01]  /*2f40*/  VIADD R3, R3, 0x120 ;  /* 0x0000012003037836 */ /* 0x000fe20000000000 */
[----:B-1----:R-:W-:-:S04]  /*2f50*/  SHF.L.U32 R5, R5, 0x1f, RZ ;  /* 0x0000001f05057819 */ /* 0x002fc800000006ff */
[----:B------:R-:W1:Y:S02]  /*2f60*/  SYNCS.PHASECHK.TRANS64.TRYWAIT P0, [UR6+0x8], R5 ;  /* 0x00000805ff0075a7 */ /* 0x000e640008001106 */
[----:B-1----:R-:W-:Y:S05]  /*2f70*/  @P0 BRA `(.L_x_61) ;  /* 0x0000000000080947 */ /* 0x002fea0003800000 */
[----:B------:R-:W1:Y:S02]  /*2f80*/  SYNCS.PHASECHK.TRANS64.TRYWAIT P0, [UR6+0x8], R5 ;  /* 0x00000805ff0075a7 */ /* 0x000e640008001106 */
[----:B-1----:R-:W-:Y:S05]  /*2f90*/  @!P0 BRA `(.L_x_62) ;  /* 0x0000005c00488947 */ /* 0x002fea0003800000 */
.L_x_61:
[----:B-1----:R-:W-:Y:S01]  /*2fa0*/  HFMA2 R4, -RZ, RZ, 0, 5.9604644775390625e-08 ;  /* 0x00000001ff047431 */ /* 0x002fe200000001ff */
[----:B------:R-:W-:Y:S01]  /*2fb0*/  UPRMT UR7, UR4, 0x654, UR8 ;  /* 0x0000065404077896 */ /* 0x000fe20008000008 */
[----:B------:R-:W-:Y:S01]  /*2fc0*/  IMAD.MOV.U32 R6, RZ, RZ, 0xffff ;  /* 0x0000ffffff067424 */ /* 0x000fe200078e00ff */
[----:B------:R-:W-:Y:S01]  /*2fd0*/  PRMT R2, R2, 0x654, R3 ;  /* 0x0000065402027816 */ /* 0x000fe20000000003 */
[----:B------:R-:W-:Y:S02]  /*2fe0*/  IMAD.MOV.U32 R5, RZ, RZ, 0x4 ;  /* 0x00000004ff057424 */ /* 0x000fe400078e00ff */
[----:B------:R-:W-:Y:S01]  /*2ff0*/  IMAD.SHL.U32 R9, R11, 0x20, RZ ;  /* 0x000000200b097824 */ /* 0x000fe200078e00ff */
[----:B------:R-:W-:Y:S02]  /*3000*/  MOV R3, UR7 ;  /* 0x0000000700037c02 */ /* 0x000fe40008000f00 */
[-C--:B------:R-:W-:Y:S01]  /*3010*/  SHF.L.U32 R7, R6, R11.reuse, RZ ;  /* 0x0000000b06077219 */ /* 0x080fe200000006ff */
[----:B------:R1:W-:Y:S01]  /*3020*/  SYNCS.ARRIVE.TRANS64.RED RZ, [UR7], R5 ;  /* 0x00000005ffff79a7 */ /* 0x0003e20008000407 */
[----:B------:R-:W-:Y:S01]  /*3030*/  SHF.L.U32 R6, R4, R11, RZ ;  /* 0x0000000b04067219 */ /* 0x000fe200000006ff */
[----:B------:R1:W-:Y:S04]  /*3040*/  STS [UR37+0x120], R9 ;  /* 0x00012009ff007988 */ /* 0x0003e80008000825 */
[----:B------:R1:W-:Y:S04]  /*3050*/  STAS [R2.64], R11 ;  /* 0x0000000b02007dbd */ /* 0x0003e8000c0008ff */
[----:B------:R1:W-:Y:S04]  /*3060*/  ATOMS.OR RZ, [UR6+0x14], R7 ;  /* 0x00001407ffff798c */ /* 0x0003e8000b000006 */
[----:B------:R1:W-:Y:S04]  /*3070*/  ATOMS.OR RZ, [UR6+0x18], R6 ;  /* 0x00001806ffff798c */ /* 0x0003e8000b000006 */
[----:B------:R1:W-:Y:S02]  /*3080*/  ATOMS.XOR RZ, [UR6+0x10], R4 ;  /* 0x00001004ffff798c */ /* 0x0003e4000b800006 */
.L_x_58:
[----:B------:R-:W-:Y:S05]  /*3090*/  BSYNC B0 ;  /* 0x0000000000007941 */ /* 0x000fea0003800000 */
.L_x_57:
[----:B------:R-:W-:Y:S05]  /*30a0*/  BRA.U UP0, `(.L_x_63) ;  /* 0x00000001006c7547 */ /* 0x000fea000b800000 */
[----:B------:R-:W-:-:S03]  /*30b0*/  UMOV UR7, 0xffffffff ;  /* 0xffffffff00077882 */ /* 0x000fc60000000000 */
[----:B------:R-:W-:Y:S05]  /*30c0*/  BRA.DIV UR7, `(.L_x_64) ;  /* 0x0000005e07147947 */ /* 0x000fea000b800000 */
[----:B------:R-:W-:-:S13]  /*30d0*/  ELECT P6, URZ, PT ;  /* 0x0000000000ff782f */ /* 0x000fda00038c0000 */
.L_x_141:
[----:B------:R-:W-:Y:S05]  /*30e0*/  @!P6 BRA `(.L_x_63) ;  /* 0x00000000005ce947 */ /* 0x000fea0003800000 */
[----:B-1----:R-:W1:Y:S02]  /*30f0*/  LDS R3, [UR6+0x10] ;  /* 0x00001006ff037984 */ /* 0x002e640008000800 */
[----:B-1----:R-:W-:-:S04]  /*3100*/  SHF.L.U32 R3, R3, 0x1f, RZ ;  /* 0x0000001f03037819 */ /* 0x002fc800000006ff */
[----:B------:R-:W1:Y:S02]  /*3110*/  SYNCS.PHASECHK.TRANS64.TRYWAIT P0, [UR6+0x8], R3 ;  /* 0x00000803ff0075a7 */ /* 0x000e640008001106 */
[----:B-1----:R-:W-:Y:S05]  /*3120*/  @P0 BRA `(.L_x_65) ;  /* 0x0000000000080947 */ /* 0x002fea0003800000 */
[----:B------:R-:W1:Y:S02]  /*3130*/  SYNCS.PHASECHK.TRANS64.TRYWAIT P0, [UR6+0x8], R3 ;  /* 0x00000803ff0075a7 */ /* 0x000e640008001106 */
[----:B-1----:R-:W-:Y:S05]  /*3140*/  @!P0 BRA `(.L_x_66) ;  /* 0x0000005c00148947 */ /* 0x002fea0003800000 */
.L_x_65:
[----:B------:R-:W2:Y:S01]  /*3150*/  LDS R5, [UR37+0x120] ;  /* 0x00012025ff057984 */ /* 0x000ea20008000800 */
[----:B-1----:R-:W-:Y:S02]  /*3160*/  HFMA2 R2, -RZ, RZ, 0, 5.9604644775390625e-08 ;  /* 0x00000001ff027431 */ /* 0x002fe400000001ff */
[----:B------:R-:W-:Y:S01]  /*3170*/  IMAD.MOV.U32 R3, RZ, RZ, 0xffff ;  /* 0x0000ffffff037424 */ /* 0x000fe200078e00ff */
[----:B------:R-:W-:Y:S01]  /*3180*/  UPRMT UR7, UR4, 0x654, UR8 ;  /* 0x0000065404077896 */ /* 0x000fe20008000008 */
[----:B--2---:R-:W-:-:S03]  /*3190*/  IMAD.SHL.U32 R4, R5, 0x20, RZ ;  /* 0x0000002005047824 */ /* 0x004fc600078e00ff */
[-C--:B------:R-:W-:Y:S02]  /*31a0*/  SHF.L.U32 R3, R3, R5.reuse, RZ ;  /* 0x0000000503037219 */ /* 0x080fe400000006ff */
[----:B------:R-:W-:Y:S01]  /*31b0*/  SHF.L.U32 R5, R2, R5, RZ ;  /* 0x0000000502057219 */ /* 0x000fe200000006ff */
[----:B------:R2:W-:Y:S04]  /*31c0*/  STS [UR37+0x120], R4 ;  /* 0x00012004ff007988 */ /* 0x0005e80008000825 */
[----:B------:R2:W-:Y:S04]  /*31d0*/  ATOMS.OR RZ, [UR6+0x14], R3 ;  /* 0x00001403ffff798c */ /* 0x0005e8000b000006 */
[----:B------:R2:W-:Y:S01]  /*31e0*/  ATOMS.OR RZ, [UR6+0x18], R5 ;  /* 0x00001805ffff798c */ /* 0x0005e2000b000006 */
[----:B------:R-:W-:Y:S03]  /*31f0*/  SYNCS.ARRIVE.TRANS64.RED.A1T0 RZ, [UR7], RZ ;  /* 0x000000ffffff79a7 */ /* 0x000fe60008100407 */
[----:B------:R2:W-:Y:S01]  /*3200*/  ATOMS.XOR RZ, [UR6+0x10], R2 ;  /* 0x00001002ffff798c */ /* 0x0005e2000b800006 */
[----:B------:R-:W-:Y:S05]  /*3210*/  BRA `(.L_x_63) ;  /* 0x0000000000107947 */ /* 0x000fea0003800000 */
.L_x_56:
[----:B------:R-:W-:-:S05]  /*3220*/  MOV R2, 0xffffffff ;  /* 0xffffffff00027802 */ /* 0x000fca0000000f00 */
[----:B------:R1:W-:Y:S02]  /*3230*/  STS [UR37+0x120], R2 ;  /* 0x00012002ff007988 */ /* 0x0003e40008000825 */
[----:B-1----:R-:W-:Y:S02]  /*3240*/  MOV R2, 0x3260 ;  /* 0x0000326000027802 */ /* 0x002fe40000000f00 */
[----:B-----5:R-:W-:Y:S05]  /*3250*/  CALL.REL.NOINC `($__internal_1_$__cuda_sm10x_tcgen05_guardrail_trap_phase_invalid_during_alloc) ;  /* 0x00000060005c7944 */ /* 0x020fea0003c00000 */
.L_x_63:
[----:B------:R-:W-:Y:S05]  /*3260*/  WARPSYNC.ALL ;  /* 0x0000000000007948 */ /* 0x000fea0003800000 */
[----:B------:R-:W3:Y:S01]  /*3270*/  S2UR UR8, SR_CgaCtaId ;  /* 0x00000000000879c3 */ /* 0x000ee20000008800 */
[----:B------:R-:W-:Y:S01]  /*3280*/  UMOV UR6, 0x400 ;  /* 0x0000040000067882 */ /* 0x000fe20000000000 */
[----:B------:R-:W-:-:S06]  /*3290*/  NOP ;  /* 0x0000000000007918 */ /* 0x000fcc0000000000 */
[----:B------:R-:W-:Y:S06]  /*32a0*/  BAR.ARV 0x6, 0xa0 ;  /* 0x0182800000007b1d */ /* 0x000fec0000002000 */
[----:B------:R-:W-:Y:S01]  /*32b0*/  LOP3.LUT R0, R0, 0xffff, RZ, 0xc0, !PT ;  /* 0x0000ffff00007812 */ /* 0x000fe200078ec0ff */
[----:B-1----:R-:W-:Y:S01]  /*32c0*/  IMAD.MOV.U32 R9, RZ, RZ, 0x1 ;  /* 0x00000001ff097424 */ /* 0x002fe200078e00ff */
[----:B------:R-:W-:Y:S01]  /*32d0*/  LOP3.LUT R8, R8, 0xffff, RZ, 0xc0, !PT ;  /* 0x0000ffff08087812 */ /* 0x000fe200078ec0ff */
[----:B------:R-:W-:Y:S01]  /*32e0*/  UMOV UR22, URZ ;  /* 0x000000ff00167c82 */ /* 0x000fe20008000000 */
[----:B------:R-:W-:Y:S01]  /*32f0*/  R2UR UR12, R0 ;  /* 0x00000000000c72ca */ /* 0x000fe200000e0000 */
[----:B------:R-:W-:Y:S01]  /*3300*/  UMOV UR21, URZ ;  /* 0x000000ff00157c82 */ /* 0x000fe20008000000 */
[----:B------:R-:W-:Y:S01]  /*3310*/  R2UR UR13, R8 ;  /* 0x00000000080d72ca */ /* 0x000fe200000e0000 */
[----:B------:R-:W-:Y:S01]  /*3320*/  IMAD.MOV.U32 R8, RZ, RZ, RZ ;  /* 0x000000ffff087224 */ /* 0x000fe200078e00ff */
[----:B------:R-:W-:Y:S01]  /*3330*/  UMOV UR20, URZ ;  /* 0x000000ff00147c82 */ /* 0x000fe20008000000 */
[----:B------:R-:W-:-:S02]  /*3340*/  UISETP.NE.AND UP2, UPT, UR5, URZ, UPT ;  /* 0x000000ff0500728c */ /* 0x000fc4000bf45270 */
[----:B---3--:R-:W-:Y:S01]  /*3350*/  ULEA UR8, UR8, UR6, 0x18 ;  /* 0x0000000608087291 */ /* 0x008fe2000f8ec0ff */
[----:B------:R-:W1:Y:S03]  /*3360*/  LDCU UR6, c[0x0][0x38c] ;  /* 0x00007180ff0677ac */ /* 0x000e660008000800 */
[----:B------:R-:W-:Y:S02]  /*3370*/  UIADD3 UR14, UPT, UPT, UR8, 0x8400, URZ ;  /* 0x00008400080e7890 */ /* 0x000fe4000fffe0ff */
[----:B------:R-:W-:-:S03]  /*3380*/  UIADD3 UR15, UPT, UPT, UR8, 0x10400, URZ ;  /* 0x00010400080f7890 */ /* 0x000fc6000fffe0ff */
[----:B--2---:R-:W2:Y:S01]  /*3390*/  LDS R2, [UR8+0x120] ;  /* 0x00012008ff027984 */ /* 0x004ea20008000800 */
[----:B------:R-:W-:Y:S02]  /*33a0*/  USHF.R.U32.HI UR14, URZ, 0x4, UR14 ;  /* 0x00000004ff0e7899 */ /* 0x000fe4000801160e */
[----:B------:R-:W-:Y:S02]  /*33b0*/  USHF.R.U32.HI UR15, URZ, 0x4, UR15 ;  /* 0x00000004ff0f7899 */ /* 0x000fe4000801160f */
[----:B------:R-:W-:Y:S02]  /*33c0*/  ULOP3.LUT UR14, UR14, 0x3fff, URZ, 0xc0, !UPT ;  /* 0x00003fff0e0e7892 */ /* 0x000fe4000f8ec0ff */
[----:B------:R-:W-:Y:S02]  /*33d0*/  ULOP3.LUT UR15, UR15, 0x3fff, URZ, 0xc0, !UPT ;  /* 0x00003fff0f0f7892 */ /* 0x000fe4000f8ec0ff */
[----:B------:R-:W-:Y:S02]  /*33e0*/  ULOP3.LUT UR14, UR14, 0x10000, URZ, 0xfc, !UPT ;  /* 0x000100000e0e7892 */ /* 0x000fe4000f8efcff */
[----:B-1----:R-:W-:-:S02]  /*33f0*/  UIADD3 UR6, UPT, UPT, UR6, 0x3f, URZ ;  /* 0x0000003f06067890 */ /* 0x002fc4000fffe0ff */
[----:B------:R-:W-:Y:S02]  /*3400*/  ULOP3.LUT UR15, UR15, 0x10000, URZ, 0xfc, !UPT ;  /* 0x000100000f0f7892 */ /* 0x000fe4000f8efcff */
[----:B------:R-:W-:Y:S01]  /*3410*/  USHF.R.S32.HI UR7, URZ, 0x1f, UR6 ;  /* 0x0000001fff077899 */ /* 0x000fe20008011406 */
[----:B------:R-:W-:Y:S01]  /*3420*/  UMOV UR28, 0x0 ;  /* 0x00000000001c7882 */ /* 0x000fe20000000000 */
[----:B------:R-:W-:Y:S02]  /*3430*/  UMOV UR29, 0x10200490 ;  /* 0x10200490001d7882 */ /* 0x000fe40000000000 */
[----:B------:R-:W-:Y:S01]  /*3440*/  ULEA.HI UR7, UR7, UR6, URZ, 0x6 ;  /* 0x0000000607077291 */ /* 0x000fe2000f8f30ff */
[----:B------:R-:W-:Y:S01]  /*3450*/  UMOV UR26, 0x0 ;  /* 0x00000000001a7882 */ /* 0x000fe20000000000 */
[----:B------:R-:W-:Y:S02]  /*3460*/  UMOV UR27, 0x10200490 ;  /* 0x10200490001b7882 */ /* 0x000fe40000000000 */
[----:B------:R-:W-:-:S04]  /*3470*/  USHF.R.S32.HI UR7, URZ, 0x6, UR7 ;  /* 0x00000006ff077899 */ /* 0x000fc80008011407 */
[----:B------:R-:W-:-:S04]  /*3480*/  UISETP.LT.AND UP0, UPT, UR7, 0x1, UPT ;  /* 0x000000010700788c */ /* 0x000fc8000bf01270 */
[----:B------:R-:W-:Y:S01]  /*3490*/  USEL UR23, UR7, 0x1, !UP0 ;  /* 0x0000000107177887 */ /* 0x000fe2000c000000 */
[----:B--2---:R-:W-:Y:S02]  /*34a0*/  R2UR UR24, R2 ;  /* 0x00000000021872ca */ /* 0x004fe400000e0000 */
[----:B------:R-:W-:-:S13]  /*34b0*/  CS2R R2, SRZ ;  /* 0x0000000000027805 */ /* 0x000fda000001ff00 */
.L_x_74:
[C---:B------:R-:W-:Y:S02]  /*34c0*/  LEA R0, R8.reuse, UR8, 0x3 ;  /* 0x0000000808007c11 */ /* 0x040fe4000f8e18ff */
[----:B------:R-:W-:Y:S02]  /*34d0*/  SHF.L.U32 R5, R3, 0x1f, RZ ;  /* 0x0000001f03057819 */ /* 0x000fe400000006ff */
[----:B------:R-:W-:Y:S02]  /*34e0*/  LEA R4, R8, UR8, 0x4 ;  /* 0x0000000808047c11 */ /* 0x000fe4000f8e20ff */
[----:B------:R-:W1:Y:S02]  /*34f0*/  SYNCS.PHASECHK.TRANS64.TRYWAIT P0, [R0+URZ+0x70], R5 ;  /* 0x00007005000075a7 */ /* 0x000e6400080011ff */
[----:B-1-34-:R-:W-:Y:S05]  /*3500*/  @!P0 BRA `(.L_x_67) ;  /* 0x00000058003c8947 */ /* 0x01afea0003800000 */
.L_x_142:
[----:B-1----:R-:W1:Y:S01]  /*3510*/  LDS.128 R4, [R4+0x100] ;  /* 0x0001000004047984 */ /* 0x002e620000000c00 */
[----:B------:R-:W-:Y:S02]  /*3520*/  VIADD R0, R0, 0x80 ;  /* 0x0000008000007836 */ /* 0x000fe40000000000 */
[----:B------:R-:W-:Y:S01]  /*3530*/  VIADD R8, R8, 0x1 ;  /* 0x0000000108087836 */ /* 0x000fe20000000000 */
[----:B------:R-:W-:Y:S01]  /*3540*/  @!PT LDS RZ, [RZ] ;  /* 0x00000000fffff984 */ /* 0x000fe20000000800 */
[----:B------:R-:W-:Y:S01]  /*3550*/  @!PT LDS RZ, [RZ] ;  /* 0x00000000fffff984 */ /* 0x000fe20000000800 */
[----:B------:R-:W-:Y:S01]  /*3560*/  @!PT LDS RZ, [RZ] ;  /* 0x00000000fffff984 */ /* 0x000fe20000000800 */
[----:B------:R-:W-:Y:S01]  /*3570*/  @!PT LDS RZ, [RZ] ;  /* 0x00000000fffff984 */ /* 0x000fe20000000800 */
[----:B------:R2:W-:Y:S06]  /*3580*/  MEMBAR.ALL.CTA ;  /* 0x0000000000007992 */ /* 0x0005ec0000008000 */
[----:B--2---:R-:W2:Y:S01]  /*3590*/  FENCE.VIEW.ASYNC.S ;  /* 0x00000000000073c6 */ /* 0x004ea20000000000 */
[----:B------:R-:W-:-:S04]  /*35a0*/  PRMT R0, RZ, 0x654, R0 ;  /* 0x00000654ff007816 */ /* 0x000fc80000000000 */
[----:B--2---:R2:W-:Y:S01]  /*35b0*/  SYNCS.ARRIVE.TRANS64.RED.A1T0 RZ, [R0+URZ], RZ ;  /* 0x000000ff00ff79a7 */ /* 0x0045e200081004ff */
[----:B-1----:R-:W-:Y:S01]  /*35c0*/  LOP3.LUT P1, RZ, R6, 0x1, RZ, 0xc0, !PT ;  /* 0x0000000106ff7812 */ /* 0x002fe2000782c0ff */
[----:B--2---:R-:W-:-:S12]  /*35d0*/  BRA.U UP2, `(.L_x_68) ;  /* 0x0000000102e07547 */ /* 0x004fd8000b800000 */
[----:B------:R-:W1:Y:S01]  /*35e0*/  LDCU UR6, c[0x0][0x38c] ;  /* 0x00007180ff0677ac */ /* 0x000e620008000800 */
[----:B------:R-:W-:Y:S02]  /*35f0*/  PLOP3.LUT P2, PT, PT, PT, PT, 0x80, 0x8 ;  /* 0x000000000008781c */ /* 0x000fe40003f4f070 */
[----:B------:R-:W-:Y:S01]  /*3600*/  SHF.L.U32 R5, R9, 0x1f, RZ ;  /* 0x0000001f09057819 */ /* 0x000fe200000006ff */
[----:B------:R-:W-:Y:S02]  /*3610*/  ULEA UR10, UR22, UR8, 0x3 ;  /* 0x00000008160a7291 */ /* 0x000fe4000f8e18ff */
[----:B------:R-:W-:Y:S02]  /*3620*/  ULEA UR11, UR22, UR24, 0x7 ;  /* 0x00000018160b7291 */ /* 0x000fe4000f8e38ff */
[----:B-1----:R-:W-:-:S06]  /*3630*/  UISETP.GE.AND UP0, UPT, UR6, 0x1, UPT ;  /* 0x000000010600788c */ /* 0x002fcc000bf06270 */
[----:B------:R-:W-:-:S05]  /*3640*/  PLOP3.LUT P0, PT, PT, PT, UP0, 0x80, 0x8 ;  /* 0x000000000008781c */ /* 0x000fca0003f0f008 */
[----:B------:R-:W-:-:S08]  /*3650*/  @UP0 ULEA UR6, UR21, UR8, 0x3 ;  /* 0x0000000815060291 */ /* 0x000fd0000f8e18ff */
[----:B------:R-:W-:-:S04]  /*3660*/  @P0 SHF.L.U32 R0, R2, 0x1f, RZ ;  /* 0x0000001f02000819 */ /* 0x000fc800000006ff */
[----:B------:R1:W2:Y:S01]  /*3670*/  @P0 SYNCS.PHASECHK.TRANS64.TRYWAIT P2, [UR6], R0 ;  /* 0x00000000ff0005a7 */ /* 0x0002a20008041106 */
[----:B------:R-:W3:Y:S02]  /*3680*/  SYNCS.PHASECHK.TRANS64.TRYWAIT P0, [UR10+0xb0], R5 ;  /* 0x0000b005ff0075a7 */ /* 0x000ee4000800110a */
[----:B-123--:R-:W-:Y:S05]  /*3690*/  @!P0 BRA `(.L_x_69) ;  /* 0x0000005400ec8947 */ /* 0x00efea0003800000 */
.L_x_144:
[----:B------:R-:W-:Y:S01]  /*36a0*/  UMOV UR19, UR20 ;  /* 0x0000001400137c82 */ /* 0x000fe20008000000 */
[----:B------:R-:W-:Y:S05]  /*36b0*/  BRA.U !UP0, `(.L_x_70) ;  /* 0x0000000108987547 */ /* 0x000fea000b800000 */
[----:B------:R-:W-:Y:S02]  /*36c0*/  UIADD3 UR19, UPT, UPT, UR23, UR20, URZ ;  /* 0x0000001417137290 */ /* 0x000fe4000fffe0ff */
[----:B------:R-:W-:Y:S01]  /*36d0*/  UPLOP3.LUT UP3, UPT, UPT, UPT, UPT, 0x40, 0x4 ;  /* 0x000000000004789c */ /* 0x000fe20003f6e870 */
[----:B------:R-:W-:Y:S01]  /*36e0*/  UMOV UR18, UR7 ;  /* 0x0000000700127c82 */ /* 0x000fe20008000000 */
[----:B------:R-:W-:-:S09]  /*36f0*/  UMOV UR17, UR21 ;  /* 0x0000001500117c82 */ /* 0x000fd20008000000 */
.L_x_73:
[----:B--2---:R-:W-:Y:S01]  /*3700*/  ULEA UR9, UR17, UR8, 0x3 ;  /* 0x0000000811097291 */ /* 0x004fe2000f8e18ff */
[----:B---3--:R-:W-:Y:S11]  /*3710*/  @P2 BRA `(.L_x_71) ;  /* 0x00000000000c2947 */ /* 0x008ff60003800000 */
[----:B-1----:R-:W-:Y:S04]  /*3720*/  SHF.L.U32 R5, R2, 0x1f, RZ ;  /* 0x0000001f02057819 */ /* 0x002fe800000006ff */
[----:B------:R-:W1:Y:S02]  /*3730*/  SYNCS.PHASECHK.TRANS64.TRYWAIT P0, [UR9], R5 ;  /* 0x00000005ff0075a7 */ /* 0x000e640008001109 */
[----:B-1----:R-:W-:Y:S05]  /*3740*/  @!P0 BRA `(.L_x_72) ;  /* 0x0000005400d88947 */ /* 0x002fea0003800000 */
.L_x_71:
[----:B------:R-:W-:Y:S01]  /*3750*/  UISETP.NE.AND UP0, UPT, UR18, 0x1, UPT ;  /* 0x000000011200788c */ /* 0x000fe2000bf05270 */
[----:B------:R-:W-:Y:S01]  /*3760*/  PLOP3.LUT P2, PT, PT, PT, PT, 0x80, 0x8 ;  /* 0x000000000008781c */ /* 0x000fe20003f4f070 */
[----:B------:R-:W-:Y:S02]  /*3770*/  UIADD3 UR21, UPT, UPT, UR17, 0x1, URZ ;  /* 0x0000000111157890 */ /* 0x000fe4000fffe0ff */
[----:B------:R-:W-:Y:S02]  /*3780*/  ULEA UR30, UR17, UR15, 0x8 ;  /* 0x0000000f111e7291 */ /* 0x000fe4000f8e40ff */
[----:B------:R-:W-:Y:S01]  /*3790*/  UISETP.NE.AND UP1, UPT, UR21, 0x4, UPT ;  /* 0x000000041500788c */ /* 0x000fe2000bf25270 */
[----:B------:R-:W-:Y:S01]  /*37a0*/  PLOP3.LUT P0, PT, PT, PT, UP0, 0x80, 0x8 ;  /* 0x000000000008781c */ /* 0x000fe20003f0f008 */
[----:B------:R-:W-:Y:S02]  /*37b0*/  ULEA UR32, UR17, UR14, 0x9 ;  /* 0x0000000e11207291 */ /* 0x000fe4000f8e48ff */
[----:B------:R-:W-:Y:S02]  /*37c0*/  USEL UR16, URZ, 0x1, UP1 ;  /* 0x00000001ff107887 */ /* 0x000fe40008800000 */
[----:B------:R-:W-:Y:S02]  /*37d0*/  USEL UR21, UR21, URZ, UP1 ;  /* 0x000000ff15157287 */ /* 0x000fe40008800000 */
[----:B------:R-:W-:Y:S02]  /*37e0*/  UIADD3 UR36, UPT, UPT, UR30, 0x2, URZ ;  /* 0x000000021e247890 */ /* 0x000fe4000fffe0ff */
[----:B------:R-:W-:Y:S01]  /*37f0*/  @UP0 ULEA UR6, UR21, UR8, 0x3 ;  /* 0x0000000815060291 */ /* 0x000fe2000f8e18ff */
[----:B------:R-:W-:Y:S01]  /*3800*/  LOP3.LUT R2, R2, UR16, RZ, 0x3c, !PT ;  /* 0x0000001002027c12 */ /* 0x000fe2000f8e3cff */
[----:B------:R-:W-:Y:S02]  /*3810*/  UIADD3 UR34, UPT, UPT, UR32, 0x2, URZ ;  /* 0x0000000220227890 */ /* 0x000fe4000fffe0ff */
[----:B------:R-:W-:Y:S01]  /*3820*/  UIADD3 UR9, UPT, UPT, UR9, 0x20, URZ ;  /* 0x0000002009097890 */ /* 0x000fe2000fffe0ff */
[----:B-1----:R-:W-:Y:S01]  /*3830*/  @P0 SHF.L.U32 R0, R2, 0x1f, RZ ;  /* 0x0000001f02000819 */ /* 0x002fe200000006ff */
[----:B------:R-:W-:Y:S01]  /*3840*/  UMOV UR31, 0x80004020 ;  /* 0x80004020001f7882 */ /* 0x000fe20000000000 */
[----:B------:R-:W-:Y:S01]  /*3850*/  UMOV UR33, 0x80004020 ;  /* 0x8000402000217882 */ /* 0x000fe20000000000 */
[----:B------:R-:W-:Y:S01]  /*3860*/  UMOV UR37, 0x80004020 ;  /* 0x8000402000257882 */ /* 0x000fe20000000000 */
[----:B------:R2:W3:Y:S01]  /*3870*/  @P0 SYNCS.PHASECHK.TRANS64.TRYWAIT P2, [UR6], R0 ;  /* 0x00000000ff0005a7 */ /* 0x0004e20008041106 */
[----:B------:R-:W-:Y:S01]  /*3880*/  UIADD3 UR20, UPT, UPT, UR20, 0x1, URZ ;  /* 0x0000000114147890 */ /* 0x000fe2000fffe0ff */
[----:B------:R2:W-:Y:S01]  /*3890*/  UTCQMMA.2CTA gdesc[UR32], gdesc[UR30], tmem[UR11], tmem[UR28], idesc[UR29], UP3 ;  /* 0x00ff1c1e200075ea */ /* 0x0005e20009a0030b */
[----:B------:R-:W-:Y:S02]  /*38a0*/  UIADD3 UR18, UPT, UPT, UR18, -0x1, URZ ;  /* 0xffffffff12127890 */ /* 0x000fe4000fffe0ff */
[----:B------:R-:W-:Y:S02]  /*38b0*/  UISETP.NE.AND UP0, UPT, UR20, UR19, UPT ;  /* 0x000000131400728c */ /* 0x000fe4000bf05270 */
[----:B------:R-:W-:Y:S01]  /*38c0*/  UPLOP3.LUT UP3, UPT, UPT, UPT, UPT, 0x80, 0x8 ;  /* 0x000000000008789c */ /* 0x000fe20003f6f070 */
[----:B------:R-:W-:Y:S01]  /*38d0*/  UMOV UR35, 0x80004020 ;  /* 0x8000402000237882 */ /* 0x000fe20000000000 */
[----:B------:R-:W-:Y:S01]  /*38e0*/  UMOV UR17, UR21 ;  /* 0x0000001500117c82 */ /* 0x000fe20008000000 */
[----:B------:R2:W-:Y:S01]  /*38f0*/  UTCQMMA.2CTA gdesc[UR34], gdesc[UR36], tmem[UR11], tmem[UR26], idesc[UR27], UPT ;  /* 0x00ff1a24220075ea */ /* 0x0005e2000ba0030b */
[----:B------:R2:W-:Y:S03]  /*3900*/  UTCBAR.2CTA.MULTICAST [UR9], URZ, UR13 ;  /* 0x000000ff090073e9 */ /* 0x0005e6000820080d */
[----:B------:R-:W-:Y:S05]  /*3910*/  BRA.U UP0, `(.L_x_73) ;  /* 0xfffffffd00787547 */ /* 0x000fea000b83ffff */
.L_x_70:
[----:B------:R-:W-:Y:S01]  /*3920*/  UIADD3 UR10, UPT, UPT, UR10, 0x90, URZ ;  /* 0x000000900a0a7890 */ /* 0x000fe2000fffe0ff */
[----:B------:R-:W-:-:S08]  /*3930*/  UMOV UR20, UR19 ;  /* 0x0000001300147c82 */ /* 0x000fd00008000000 */
[----:B------:R4:W-:Y:S01]  /*3940*/  UTCBAR.2CTA.MULTICAST [UR10], URZ, UR12 ;  /* 0x000000ff0a0073e9 */ /* 0x0009e2000820080c */
[----:B------:R-:W-:Y:S02]  /*3950*/  NOP ;  /* 0x0000000000007918 */ /* 0x000fe40000000000 */
.L_x_68:
[----:B------:R-:W-:Y:S01]  /*3960*/  UIADD3 UR22, UPT, UPT, UR22, 0x1, URZ ;  /* 0x0000000116167890 */ /* 0x000fe2000fffe0ff */
[----:B------:R-:W-:-:S03]  /*3970*/  ISETP.NE.AND P0, PT, R8, 0x2, PT ;  /* 0x000000020800780c */ /* 0x000fc60003f05270 */
[----:B------:R-:W-:Y:S01]  /*3980*/  UISETP.NE.AND UP0, UPT, UR22, 0x4, UPT ;  /* 0x000000041600788c */ /* 0x000fe2000bf05270 */
[----:B-12---:R-:W-:Y:S02]  /*3990*/  SEL R0, RZ, 0x1, P0 ;  /* 0x00000001ff007807 */ /* 0x006fe40000000000 */
[----:B------:R-:W-:Y:S01]  /*39a0*/  SEL R8, R8, RZ, P0 ;  /* 0x000000ff08087207 */ /* 0x000fe20000000000 */
[----:B------:R-:W-:Y:S01]  /*39b0*/  USEL UR6, URZ, 0x1, UP0 ;  /* 0x00000001ff067887 */ /* 0x000fe20008000000 */
[----:B------:R-:W-:Y:S01]  /*39c0*/  LOP3.LUT R3, R3, R0, RZ, 0x3c, !PT ;  /* 0x0000000003037212 */ /* 0x000fe200078e3cff */
[----:B------:R-:W-:-:S04]  /*39d0*/  USEL UR22, UR22, URZ, UP0 ;  /* 0x000000ff16167287 */ /* 0x000fc80008000000 */
[----:B------:R-:W-:Y:S01]  /*39e0*/  LOP3.LUT R9, R9, UR6, RZ, 0x3c, !PT ;  /* 0x0000000609097c12 */ /* 0x000fe2000f8e3cff */
[----:B------:R-:W-:Y:S07]  /*39f0*/  @P1 BRA `(.L_x_74) ;  /* 0xfffffff800b01947 */ /* 0x000fee000383ffff */
[----:B------:R-:W1:Y:S01]  /*3a00*/  S2UR UR6, SR_CgaCtaId ;  /* 0x00000000000679c3 */ /* 0x000e620000008800 */
[----:B------:R-:W-:Y:S01]  /*3a10*/  ELECT P0, URZ, PT ;  /* 0x0000000000ff782f */ /* 0x000fe20003800000 */
[----:B------:R-:W-:Y:S01]  /*3a20*/  HFMA2 R0, -RZ, RZ, 0, 5.9604644775390625e-08 ;  /* 0x00000001ff007431 */ /* 0x000fe200000001ff */
[----:B------:R-:W-:-:S05]  /*3a30*/  UMOV UR7, 0x40 ;  /* 0x0000004000077882 */ /* 0x000fca0000000000 */
[----:B------:R-:W-:Y:S01]  /*3a40*/  UVIRTCOUNT.DEALLOC.SMPOOL 0x80 ;  /* 0x000000800000784c */ /* 0x000fe20000000000 */
[----:B------:R-:W-:Y:S02]  /*3a50*/  UISETP.NE.AND UP0, UPT, UR5, URZ, UPT ;  /* 0x000000ff0500728c */ /* 0x000fe4000bf05270 */
[----:B-1----:R-:W-:-:S09]  /*3a60*/  ULEA UR6, UR6, UR7, 0x18 ;  /* 0x0000000706067291 */ /* 0x002fd2000f8ec0ff */
[----:B------:R1:W-:Y:S01]  /*3a70*/  @P0 STS.U8 [UR6+0x1c], R0 ;  /* 0x00001c00ff000988 */ /* 0x0003e20008000006 */
[----:B------:R-:W-:Y:S05]  /*3a80*/  BRA.U UP0, `(.L_x_75) ;  /* 0x0000000100a07547 */ /* 0x000fea000b800000 */
[----:B------:R-:W-:Y:S01]  /*3a90*/  UIADD3 UR5, UPT, UPT, UR8, 0xb0, URZ ;  /* 0x000000b008057890 */ /* 0x000fe2000fffe0ff */
[----:B------:R-:W-:-:S03]  /*3aa0*/  SHF.L.U32 R3, R9, 0x1f, RZ ;  /* 0x0000001f09037819 */ /* 0x000fc600000006ff */
[----:B------:R-:W-:-:S09]  /*3ab0*/  ULEA UR7, UR22, UR5, 0x3 ;  /* 0x0000000516077291 */ /* 0x000fd2000f8e18ff */
[----:B------:R-:W2:Y:S02]  /*3ac0*/  SYNCS.PHASECHK.TRANS64.TRYWAIT P0, [UR7], R3 ;  /* 0x00000003ff0075a7 */ /* 0x000ea40008001107 */
[----:B--2---:R-:W-:Y:S05]  /*3ad0*/  @!P0 BRA `(.L_x_76) ;  /* 0x00000054000c8947 */ /* 0x004fea0003800000 */
.L_x_147:
[----:B------:R-:W-:-:S04]  /*3ae0*/  UIADD3 UR9, UPT, UPT, UR22, 0x1, URZ ;  /* 0x0000000116097890 */ /* 0x000fc8000fffe0ff */
[----:B------:R-:W-:-:S04]  /*3af0*/  UISETP.NE.AND UP1, UPT, UR9, 0x4, UPT ;  /* 0x000000040900788c */ /* 0x000fc8000bf25270 */
[----:B----4-:R-:W-:Y:S02]  /*3b00*/  USEL UR10, URZ, 0x1, UP1 ;  /* 0x00000001ff0a7887 */ /* 0x010fe40008800000 */
[----:B------:R-:W-:-:S04]  /*3b10*/  USEL UR9, UR9, URZ, UP1 ;  /* 0x000000ff09097287 */ /* 0x000fc80008800000 */
[----:B------:R-:W-:Y:S01]  /*3b20*/  ULEA UR7, UR9, UR5, 0x3 ;  /* 0x0000000509077291 */ /* 0x000fe2000f8e18ff */
[----:B------:R-:W-:-:S04]  /*3b30*/  LOP3.LUT R2, R9, UR10, RZ, 0x3c, !PT ;  /* 0x0000000a09027c12 */ /* 0x000fc8000f8e3cff */
[----:B-1----:R-:W-:-:S04]  /*3b40*/  SHF.L.U32 R3, R2, 0x1f, RZ ;  /* 0x0000001f02037819 */ /* 0x002fc800000006ff */
[----:B------:R-:W1:Y:S02]  /*3b50*/  SYNCS.PHASECHK.TRANS64.TRYWAIT P0, [UR7], R3 ;  /* 0x00000003ff0075a7 */ /* 0x000e640008001107 */
[----:B-1----:R-:W-:Y:S05]  /*3b60*/  @!P0 BRA `(.L_x_77) ;  /* 0x0000005400008947 */ /* 0x002fea0003800000 */
.L_x_149:
        /* <DEDUP_REMOVED lines=9> */
.L_x_151:
[----:B------:R-:W-:-:S04]  /*3c00*/  UIADD3 UR9, UPT, UPT, UR9, 0x1, URZ ;  /* 0x0000000109097890 */ /* 0x000fc8000fffe0ff */
[----:B------:R-:W-:-:S04]  /*3c10*/  UISETP.NE.AND UP1, UPT, UR9, 0x4, UPT ;  /* 0x000000040900788c */ /* 0x000fc8000bf25270 */
[----:B------:R-:W-:Y:S02]  /*3c20*/  USEL UR7, URZ, 0x1, UP1 ;  /* 0x00000001ff077887 */ /* 0x000fe40008800000 */
[----:B------:R-:W-:-:S04]  /*3c30*/  USEL UR9, UR9, URZ, UP1 ;  /* 0x000000ff09097287 */ /* 0x000fc80008800000 */
[----:B------:R-:W-:Y:S01]  /*3c40*/  ULEA UR9, UR9, UR5, 0x3 ;  /* 0x0000000509097291 */ /* 0x000fe2000f8e18ff */
[----:B-1----:R-:W-:-:S04]  /*3c50*/  LOP3.LUT R3, R2, UR7, RZ, 0x3c, !PT ;  /* 0x0000000702037c12 */ /* 0x002fc8000f8e3cff */
[----:B------:R-:W-:Y:S01]  /*3c60*/  SHF.L.U32 R3, R3, 0x1f, RZ ;  /* 0x0000001f03037819 */ /* 0x000fe200000006ff */
[----:B------:R-:W-:-:S04]  /*3c70*/  IMAD.U32 R0, RZ, RZ, UR9 ;  /* 0x00000009ff007e24 */ /* 0x000fc8000f8e00ff */
[----:B------:R1:W2:Y:S03]  /*3c80*/  SYNCS.PHASECHK.TRANS64.TRYWAIT P0, [R0+URZ], R3 ;  /* 0x00000003000075a7 */ /* 0x0002a600080011ff */
[----:B--2---:R-:W-:Y:S05]  /*3c90*/  @!P0 NANOSLEEP.SYNCS 0x989680 ;  /* 0x009896800000895d */ /* 0x004fea0003900000 */
[----:B------:R-:W2:Y:S02]  /*3ca0*/  @!P0 SYNCS.PHASECHK.TRANS64 P0, [R0+URZ], R3 ;  /* 0x00000003000085a7 */ /* 0x000ea400080010ff */
[----:B--2---:R-:W-:Y:S05]  /*3cb0*/  @P0 BRA `(.L_x_79) ;  /* 0x0000000000200947 */ /* 0x004fea0003800000 */
.L_x_80:
[----:B--2---:R2:W4:Y:S02]  /*3cc0*/  SYNCS.PHASECHK.TRANS64.TRYWAIT P0, [R0+URZ], R3 ;  /* 0x00000003000075a7 */ /* 0x00452400080011ff */
[----:B----4-:R-:W-:Y:S05]  /*3cd0*/  @!P0 NANOSLEEP.SYNCS 0x989680 ;  /* 0x009896800000895d */ /* 0x010fea0003900000 */
[----:B------:R-:W4:Y:S02]  /*3ce0*/  @!P0 SYNCS.PHASECHK.TRANS64 P0, [R0+URZ], R3 ;  /* 0x00000003000085a7 */ /* 0x000f2400080010ff */
[----:B----4-:R-:W-:Y:S05]  /*3cf0*/  @!P0 BRA `(.L_x_80) ;  /* 0xfffffffc00f08947 */ /* 0x010fea000383ffff */
[----:B------:R-:W-:Y:S05]  /*3d00*/  BRA `(.L_x_79) ;  /* 0x00000000000c7947 */ /* 0x000fea0003800000 */
.L_x_75:
[----:B------:R-:W-:-:S04]  /*3d10*/  UIADD3 UR5, UPT, UPT, UR8, 0xf0, URZ ;  /* 0x000000f008057890 */ /* 0x000fc8000fffe0ff */
[----:B------:R-:W-:-:S09]  /*3d20*/  UPRMT UR5, UR4, 0x654, UR5 ;  /* 0x0000065404057896 */ /* 0x000fd20008000005 */
[----:B------:R-:W-:Y:S03]  /*3d30*/  SYNCS.ARRIVE.TRANS64.RED.A1T0 RZ, [UR5], RZ ;  /* 0x000000ffffff79a7 */ /* 0x000fe60008100405 */
.L_x_79:
[----:B-12---:R-:W-:Y:S01]  /*3d40*/  SHF.L.U32 R3, RZ, 0x1f, RZ ;  /* 0x0000001fff037819 */ /* 0x006fe200000006ff */
[----:B------:R-:W-:Y:S01]  /*3d50*/  UIADD3 UR5, UPT, UPT, UR8, 0xf0, URZ ;  /* 0x000000f008057890 */ /* 0x000fe2000fffe0ff */
[----:B------:R-:W-:Y:S02]  /*3d60*/  PLOP3.LUT P0, PT, PT, PT, UP0, 0x80, 0x8 ;  /* 0x000000000008781c */ /* 0x000fe40003f0f008 */
[----:B------:R-:W1:Y:S02]  /*3d70*/  SYNCS.PHASECHK.TRANS64.TRYWAIT P1, [UR8+0xf0], R3 ;  /* 0x0000f003ff0075a7 */ /* 0x000e640008021108 */
[----:B-1----:R-:W-:Y:S09]  /*3d80*/  @!P1 BRA `(.L_x_81) ;  /* 0x0000005000a89947 */ /* 0x002ff20003800000 */
.L_x_153:
[----:B------:R-:W-:Y:S01]  /*3d90*/  @!UP0 UPRMT UR5, UR4, 0x654, UR5 ;  /* 0x0000065404058896 */ /* 0x000fe20008000005 */
[----:B------:R-:W-:Y:S02]  /*3da0*/  UMOV UR8, 0xffff ;  /* 0x0000ffff00087882 */ /* 0x000fe40000000000 */
[----:B------:R-:W-:-:S06]  /*3db0*/  UMOV UR4, 0x1 ;  /* 0x0000000100047882 */ /* 0x000fcc0000000000 */
[----:B------:R-:W-:Y:S01]  /*3dc0*/  @!P0 SYNCS.ARRIVE.TRANS64.RED.A1T0 RZ, [UR5], RZ ;  /* 0x000000ffffff89a7 */ /* 0x000fe20008100405 */
[----:B------:R-:W-:Y:S01]  /*3dd0*/  NOP ;  /* 0x0000000000007918 */ /* 0x000fe20000000000 */
[----:B-1----:R-:W1:Y:S01]  /*3de0*/  LDS R0, [UR6+0x14] ;  /* 0x00001406ff007984 */ /* 0x002e620008000800 */
[----:B------:R-:W-:-:S04]  /*3df0*/  ULOP3.LUT UR5, UR24, 0xffff, URZ, 0xc0, !UPT ;  /* 0x0000ffff18057892 */ /* 0x000fc8000f8ec0ff */
[----:B------:R-:W-:-:S04]  /*3e00*/  USHF.R.U32.HI UR5, URZ, 0x5, UR5 ;  /* 0x00000005ff057899 */ /* 0x000fc80008011605 */
[----:B------:R-:W-:Y:S02]  /*3e10*/  USHF.L.U32 UR8, UR8, UR5, URZ ;  /* 0x0000000508087299 */ /* 0x000fe400080006ff */
[----:B------:R-:W-:-:S04]  /*3e20*/  USHF.L.U32 UR4, UR4, UR5, URZ ;  /* 0x0000000504047299 */ /* 0x000fc800080006ff */
[----:B-1----:R-:W-:-:S04]  /*3e30*/  LOP3.LUT R0, R0, UR8, RZ, 0xc0, !PT ;  /* 0x0000000800007c12 */ /* 0x002fc8000f8ec0ff */
[----:B------:R-:W-:-:S13]  /*3e40*/  ISETP.NE.AND P0, PT, R0, UR8, PT ;  /* 0x0000000800007c0c */ /* 0x000fda000bf05270 */
[----:B------:R-:W-:Y:S05]  /*3e50*/  @P0 BRA `(.L_x_82) ;  /* 0x0000000000580947 */ /* 0x000fea0003800000 */
[----:B------:R-:W1:Y:S02]  /*3e60*/  LDS R0, [UR6+0x18] ;  /* 0x00001806ff007984 */ /* 0x000e640008000800 */
[----:B-1----:R-:W-:-:S04]  /*3e70*/  LOP3.LUT R0, R0, UR4, RZ, 0xc0, !PT ;  /* 0x0000000400007c12 */ /* 0x002fc8000f8ec0ff */
[----:B------:R-:W-:-:S13]  /*3e80*/  ISETP.NE.AND P0, PT, R0, UR4, PT ;  /* 0x0000000400007c0c */ /* 0x000fda000bf05270 */
[----:B------:R-:W-:Y:S05]  /*3e90*/  @P0 BRA `(.L_x_83) ;  /* 0x00000000003c0947 */ /* 0x000fea0003800000 */
[----:B------:R-:W1:Y:S01]  /*3ea0*/  S2R R2, SR_LANEID ;  /* 0x0000000000027919 */ /* 0x000e620000000000 */
[----:B------:R-:W-:Y:S01]  /*3eb0*/  ULOP3.LUT UR8, URZ, UR8, URZ, 0x33, !UPT ;  /* 0x00000008ff087292 */ /* 0x000fe2000f8e33ff */
[----:B------:R-:W-:Y:S01]  /*3ec0*/  LOP3.LUT R4, RZ, UR4, RZ, 0x33, !PT ;  /* 0x00000004ff047c12 */ /* 0x000fe2000f8e33ff */
[----:B------:R-:W-:Y:S02]  /*3ed0*/  VOTEU.ANY UR7, UPT, PT ;  /* 0x0000000000077886 */ /* 0x000fe400038e0100 */
[----:B------:R-:W-:Y:S01]  /*3ee0*/  UFLO.U32 UR7, UR7 ;  /* 0x00000007000772bd */ /* 0x000fe200080e0000 */
[----:B------:R-:W2:Y:S01]  /*3ef0*/  REDUX UR4, R4 ;  /* 0x00000000040473c4 */ /* 0x000ea20000000000 */
[----:B------:R-:W-:-:S06]  /*3f00*/  IMAD.U32 R0, RZ, RZ, UR8 ;  /* 0x00000008ff007e24 */ /* 0x000fcc000f8e00ff */
[----:B------:R1:W-:Y:S01]  /*3f10*/  UTCATOMSWS.AND URZ, UR8 ;  /* 0x0000000800ff79e3 */ /* 0x0003e20008000000 */
[----:B------:R-:W3:Y:S01]  /*3f20*/  REDUX UR5, R0 ;  /* 0x00000000000573c4 */ /* 0x000ee20000000000 */
[----:B-1----:R-:W-:Y:S01]  /*3f30*/  ISETP.EQ.U32.AND P0, PT, R2, UR7, PT ;  /* 0x0000000702007c0c */ /* 0x002fe2000bf02070 */
[----:B--2---:R-:W-:Y:S01]  /*3f40*/  IMAD.U32 R2, RZ, RZ, UR4 ;  /* 0x00000004ff027e24 */ /* 0x004fe2000f8e00ff */
[----:B---3--:R-:W-:-:S11]  /*3f50*/  MOV R3, UR5 ;  /* 0x0000000500037c02 */ /* 0x008fd60008000f00 */
[----:B------:R1:W-:Y:S04]  /*3f60*/  @P0 ATOMS.AND RZ, [UR6+0x14], R3 ;  /* 0x00001403ffff098c */ /* 0x0003e8000a800006 */
[----:B------:R1:W-:Y:S01]  /*3f70*/  @P0 ATOMS.AND RZ, [UR6+0x18], R2 ;  /* 0x00001802ffff098c */ /* 0x0003e2000a800006 */
[----:B------:R-:W-:Y:S05]  /*3f80*/  BRA `(.L_x_84) ;  /* 0x0000000000147947 */ /* 0x000fea0003800000 */
.L_x_83:
[----:B------:R-:W-:Y:S02]  /*3f90*/  MOV R2, 0x3fb0 ;  /* 0x00003fb000027802 */ /* 0x000fe40000000f00 */
[----:B---345:R-:W-:Y:S05]  /*3fa0*/  CALL.REL.NOINC `($__internal_0_$__cuda_sm10x_tcgen05_guardrail_trap_col_being_dealloced_not_returned_by_alloc) ;  /* 0x0000005000fc7944 */ /* 0x038fea0003c00000 */
[----:B------:R-:W-:Y:S05]  /*3fb0*/  BRA `(.L_x_84) ;  /* 0x0000000000087947 */ /* 0x000fea0003800000 */
.L_x_82:
[----:B------:R-:W-:Y:S02]  /*3fc0*/  MOV R2, 0x3fe0 ;  /* 0x00003fe000027802 */ /* 0x000fe40000000f00 */
[----:B---345:R-:W-:Y:S05]  /*3fd0*/  CALL.REL.NOINC `($__internal_2_$__cuda_sm10x_tcgen05_guardrail_trap_unallocated_columns_being_dealloced) ;  /* 0x0000005400087944 */ /* 0x038fea0003c00000 */
.L_x_84:
[----:B------:R-:W-:Y:S01]  /*3fe0*/  NOP ;  /* 0x0000000000007918 */ /* 0x000fe20000000000 */
[----:B----4-:R-:W-:Y:S05]  /*3ff0*/  EXIT ;  /* 0x000000000000794d */ /* 0x010fea0003800000 */
.L_x_55:
[----:B------:R-:W-:-:S09]  /*4000*/  UISETP.NE.OR UP5, UPT, UR10, 0x3, !UP5 ;  /* 0x000000030a00788c */ /* 0x000fd2000efa5670 */
[----:B------:R-:W-:Y:S05]  /*4010*/  BRA.U UP5, `(.L_x_85) ;  /* 0x0000000d05407547 */ /* 0x000fea000b800000 */
[----:B------:R-:W1:Y:S01]  /*4020*/  LDC R0, c[0x0][0xb30] ;  /* 0x0002cc00ff007b82 */ /* 0x000e620000000800 */
[----:B------:R-:W2:Y:S01]  /*4030*/  LDCU.64 UR8, c[0x0][0x888] ;  /* 0x00011100ff0877ac */ /* 0x000ea20008000a00 */
[----:B------:R-:W-:Y:S02]  /*4040*/  HFMA2 R29, -RZ, RZ, 0, 0 ;  /* 0x00000000ff1d7431 */ /* 0x000fe400000001ff */
[----:B------:R-:W-:Y:S01]  /*4050*/  IMAD.MOV.U32 R31, RZ, RZ, 0x1 ;  /* 0x00000001ff1f7424 */ /* 0x000fe200078e00ff */
[----:B------:R-:W-:Y:S01]  /*4060*/  MOV R23, 0x2000 ;  /* 0x0000200000177802 */ /* 0x000fe20000000f00 */
[----:B------:R-:W3:Y:S01]  /*4070*/  LDCU.64 UR4, c[0x0][0x890] ;  /* 0x00011200ff0477ac */ /* 0x000ee20008000a00 */
[----:B------:R-:W-:Y:S01]  /*4080*/  IMAD.MOV.U32 R30, RZ, RZ, RZ ;  /* 0x000000ffff1e7224 */ /* 0x000fe200078e00ff */
[----:B------:R-:W4:Y:S01]  /*4090*/  LDC R19, c[0x0][0x370] ;  /* 0x0000dc00ff137b82 */ /* 0x000f220000000800 */
[----:B------:R-:W-:Y:S01]  /*40a0*/  UMOV UR6, 0x400 ;  /* 0x0000040000067882 */ /* 0x000fe20000000000 */
[----:B------:R-:W-:-:S02]  /*40b0*/  UPLOP3.LUT UP1, UPT, UPT, UPT, UPT, 0x40, 0x4 ;  /* 0x000000000004789c */ /* 0x000fc40003f2e870 */
[----:B------:R-:W-:-:S04]  /*40c0*/  ULEA UR6, UR37, UR6, 0x18 ;  /* 0x0000000625067291 */ /* 0x000fc8000f8ec0ff */
[----:B------:R-:W4:Y:S01]  /*40d0*/  LDC R2, c[0x0][0xb0c] ;  /* 0x0002c300ff027b82 */ /* 0x000f220000000800 */
[----:B------:R-:W-:Y:S02]  /*40e0*/  UIADD3 UR13, UPT, UPT, UR6, 0x48, URZ ;  /* 0x00000048060d7890 */ /* 0x000fe4000fffe0ff */
[----:B--2---:R-:W-:Y:S02]  /*40f0*/  UISETP.NE.U32.AND UP2, UPT, UR8, URZ, UPT ;  /* 0x000000ff0800728c */ /* 0x004fe4000bf45070 */
[----:B------:R-:W-:Y:S02]  /*4100*/  UIADD3 UR17, UPT, UPT, UR6, 0x40, URZ ;  /* 0x0000004006117890 */ /* 0x000fe4000fffe0ff */
[----:B---3--:R-:W-:Y:S01]  /*4110*/  UISETP.NE.U32.AND UP3, UPT, UR4, URZ, UPT ;  /* 0x000000ff0400728c */ /* 0x008fe2000bf65070 */
[----:B------:R-:W2:Y:S01]  /*4120*/  LDC R18, c[0x0][0xb20] ;  /* 0x0002c800ff127b82 */ /* 0x000ea20000000800 */
[----:B-1----:R-:W-:Y:S01]  /*4130*/  ISETP.NE.AND P1, PT, R0, 0x1, PT ;  /* 0x000000010000780c */ /* 0x002fe20003f25270 */
[----:B------:R-:W-:-:S02]  /*4140*/  UISETP.NE.AND.EX UP2, UPT, UR9, URZ, UPT, UP2 ;  /* 0x000000ff0900728c */ /* 0x000fc4000bf45320 */
[----:B------:R-:W-:Y:S02]  /*4150*/  UPRMT UR13, UR37, 0x654, UR13 ;  /* 0x00000654250d7896 */ /* 0x000fe4000800000d */
[----:B------:R-:W-:Y:S02]  /*4160*/  UISETP.NE.AND.EX UP3, UPT, UR5, URZ, UPT, UP3 ;  /* 0x000000ff0500728c */ /* 0x000fe4000bf65330 */
[----:B------:R-:W1:Y:S08]  /*4170*/  LDC.64 R32, c[0x0][0x348] ;  /* 0x0000d200ff207b82 */ /* 0x000e700000000a00 */
[----:B------:R-:W3:Y:S08]  /*4180*/  LDC.64 R16, c[0x0][0xb10] ;  /* 0x0002c400ff107b82 */ /* 0x000ef00000000a00 */
[----:B------:R-:W1:Y:S08]  /*4190*/  LDC.64 R6, c[0x0][0xb18] ;  /* 0x0002c600ff067b82 */ /* 0x000e700000000a00 */
[----:B------:R-:W1:Y:S08]  /*41a0*/  LDC.64 R4, c[0x0][0xb28] ;  /* 0x0002ca00ff047b82 */ /* 0x000e700000000a00 */
[----:B--2-4-:R-:W1:Y:S02]  /*41b0*/  LDC R22, c[0x0][0x374] ;  /* 0x0000dd00ff167b82 */ /* 0x014e640000000800 */
.L_x_94:
[C---:B------:R-:W-:Y:S02]  /*41c0*/  LEA R0, R30.reuse, UR6, 0x3 ;  /* 0x000000061e007c11 */ /* 0x040fe4000f8e18ff */
[----:B------:R-:W-:Y:S02]  /*41d0*/  SHF.L.U32 R3, R29, 0x1f, RZ ;  /* 0x0000001f1d037819 */ /* 0x000fe400000006ff */
[----:B------:R-:W-:Y:S02]  /*41e0*/  LEA R24, R30, UR6, 0x4 ;  /* 0x000000061e187c11 */ /* 0x000fe4000f8e20ff */
[----:B--2---:R-:W2:Y:S02]  /*41f0*/  SYNCS.PHASECHK.TRANS64.TRYWAIT P0, [R0+URZ+0x70], R3 ;  /* 0x00007003000075a7 */ /* 0x004ea400080011ff */
[----:B--2---:R-:W-:Y:S05]  /*4200*/  @!P0 BRA `(.L_x_86) ;  /* 0x0000004c00a08947 */ /* 0x004fea0003800000 */
.L_x_154:
[----:B------:R-:W-:Y:S01]  /*4210*/  ISETP.GE.AND P0, PT, R72, 0x1, PT ;  /* 0x000000014800780c */ /* 0x000fe20003f06270 */
[----:B------:R-:W4:Y:S01]  /*4220*/  LDS.128 R24, [R24+0x100] ;  /* 0x0001000018187984 */ /* 0x000f220000000c00 */
[----:B--2---:R-:W-:Y:S01]  /*4230*/  VIADD R0, R0, 0x80 ;  /* 0x0000008000007836 */ /* 0x004fe20000000000 */
[----:B------:R-:W-:Y:S01]  /*4240*/  @!PT LDS RZ, [RZ] ;  /* 0x00000000fffff984 */ /* 0x000fe20000000800 */
[----:B------:R-:W-:Y:S01]  /*4250*/  @!PT LDS RZ, [RZ] ;  /* 0x00000000fffff984 */ /* 0x000fe20000000800 */
[----:B------:R-:W-:Y:S01]  /*4260*/  @!PT LDS RZ, [RZ] ;  /* 0x00000000fffff984 */ /* 0x000fe20000000800 */
[----:B------:R-:W-:Y:S01]  /*4270*/  @!PT LDS RZ, [RZ] ;  /* 0x00000000fffff984 */ /* 0x000fe20000000800 */
[----:B------:R2:W-:Y:S06]  /*4280*/  MEMBAR.ALL.CTA ;  /* 0x0000000000007992 */ /* 0x0005ec0000008000 */
[----:B--2---:R-:W2:Y:S01]  /*4290*/  FENCE.VIEW.ASYNC.S ;  /* 0x00000000000073c6 */ /* 0x004ea20000000000 */
[----:B------:R-:W-:Y:S04]  /*42a0*/  PRMT R0, RZ, 0x654, R0 ;  /* 0x00000654ff007816 */ /* 0x000fe80000000000 */
[----:B--2---:R2:W-:Y:S01]  /*42b0*/  SYNCS.ARRIVE.TRANS64.RED.A1T0 RZ, [R0+URZ], RZ ;  /* 0x000000ff00ff79a7 */ /* 0x0045e200081004ff */
[----:B----4-:R-:W-:Y:S11]  /*42c0*/  LOP3.LUT P3, RZ, R26, 0x1, RZ, 0xc0, !PT ;  /* 0x000000011aff7812 */ /* 0x010ff6000786c0ff */
[----:B------:R-:W-:Y:S02]  /*42d0*/  @!UPT UIADD3 URZ, UPT, UPT, URZ, URZ, URZ ;  /* 0x000000fffffff290 */ /* 0x000fe4000fffe0ff */
[----:B------:R-:W-:Y:S02]  /*42e0*/  @P3 MOV R13, R24 ;  /* 0x00000018000d3202 */ /* 0x000fe40000000f00 */
[----:B------:R-:W-:Y:S01]  /*42f0*/  @P3 LOP3.LUT R8, R25, 0xffff, RZ, 0xc0, !PT ;  /* 0x0000ffff19083812 */ /* 0x000fe200078ec0ff */
[----:B--2---:R-:W-:Y:S06]  /*4300*/  @!P0 BRA `(.L_x_87) ;  /* 0x0000000000a48947 */ /* 0x004fec0003800000 */
[----:B-1----:R-:W-:Y:S01]  /*4310*/  IMAD.HI.U32 R35, R22, R7, RZ ;  /* 0x0000000716237227 */ /* 0x002fe200078e00ff */
[----:B------:R-:W-:Y:S02]  /*4320*/  ISETP.NE.AND P0, PT, R6, 0x1, PT ;  /* 0x000000010600780c */ /* 0x000fe40003f05270 */
[----:B------:R-:W-:Y:S01]  /*4330*/  ISETP.NE.AND P2, PT, R72, 0x1, PT ;  /* 0x000000014800780c */ /* 0x000fe20003f45270 */
[----:B---3--:R-:W-:Y:S01]  /*4340*/  IMAD.HI.U32 R34, R19, R16, RZ ;  /* 0x0000001013227227 */ /* 0x008fe200078e00ff */
[----:B------:R-:W-:Y:S02]  /*4350*/  SHF.R.U32.HI R35, RZ, R18, R35 ;  /* 0x00000012ff237219 */ /* 0x000fe40000011623 */
[----:B------:R-:W-:Y:S01]  /*4360*/  ISETP.NE.AND P4, PT, R2, 0x1, PT ;  /* 0x000000010200780c */ /* 0x000fe20003f85270 */
[----:B------:R-:W-:Y:S01]  /*4370*/  IMAD.HI.U32 R36, R13, R16, RZ ;  /* 0x000000100d247227 */ /* 0x000fe200078e00ff */
[----:B------:R-:W-:Y:S02]  /*4380*/  SHF.R.U32.HI R34, RZ, R17, R34 ;  /* 0x00000011ff227219 */ /* 0x000fe40000011622 */
[----:B------:R-:W-:Y:S01]  /*4390*/  SEL R3, R22, R35, !P0 ;  /* 0x0000002316037207 */ /* 0x000fe20004000000 */
[C---:B------:R-:W-:Y:S01]  /*43a0*/  IMAD.HI.U32 R35, R8.reuse, R7, RZ ;  /* 0x0000000708237227 */ /* 0x040fe200078e00ff */
[----:B------:R-:W-:Y:S02]  /*43b0*/  SEL R11, R19, R34, !P4 ;  /* 0x00000022130b7207 */ /* 0x000fe40006000000 */
[----:B------:R-:W-:Y:S01]  /*43c0*/  SHF.R.U32.HI R36, RZ, R17, R36 ;  /* 0x00000011ff247219 */ /* 0x000fe20000011624 */
[----:B------:R-:W-:Y:S01]  /*43d0*/  IMAD.HI.U32 R38, R3, R4, RZ ;  /* 0x0000000403267227 */ /* 0x000fe200078e00ff */
[----:B------:R-:W-:Y:S03]  /*43e0*/  SHF.R.U32.HI R35, RZ, R18, R35 ;  /* 0x00000012ff237219 */ /* 0x000fe60000011623 */
[----:B------:R-:W-:Y:S01]  /*43f0*/  IMAD.HI.U32 R34, R11, R4, RZ ;  /* 0x000000040b227227 */ /* 0x000fe200078e00ff */
[----:B------:R-:W-:Y:S02]  /*4400*/  @P2 SHF.R.U32.HI R3, RZ, R5, R38 ;  /* 0x00000005ff032219 */ /* 0x000fe40000011626 */
[----:B------:R-:W-:Y:S02]  /*4410*/  SEL R9, R8, R35, !P0 ;  /* 0x0000002308097207 */ /* 0x000fe40004000000 */
[----:B------:R-:W-:Y:S01]  /*4420*/  @P2 SHF.R.U32.HI R11, RZ, R5, R34 ;  /* 0x00000005ff0b2219 */ /* 0x000fe20000011622 */
[C---:B------:R-:W-:Y:S01]  /*4430*/  IMAD R10, R72.reuse, R3, RZ ;  /* 0x00000003480a7224 */ /* 0x040fe200078e02ff */
[----:B------:R-:W-:Y:S01]  /*4440*/  SEL R3, R13, R36, !P4 ;  /* 0x000000240d037207 */ /* 0x000fe20006000000 */
[C---:B------:R-:W-:Y:S03]  /*4450*/  IMAD.HI.U32 R14, R9.reuse, R4, RZ ;  /* 0x00000004090e7227 */ /* 0x040fe600078e00ff */
[----:B------:R-:W-:Y:S01]  /*4460*/  ISETP.GE.AND P0, PT, R9, R10, PT ;  /* 0x0000000a0900720c */ /* 0x000fe20003f06270 */
[C---:B------:R-:W-:Y:S01]  /*4470*/  IMAD R12, R72.reuse, R11, RZ ;  /* 0x0000000b480c7224 */ /* 0x040fe200078e02ff */
[-C--:B------:R-:W-:Y:S04]  /*4480*/  SHF.R.U32.HI R14, RZ, R5.reuse, R14 ;  /* 0x00000005ff0e7219 */ /* 0x080fe8000001160e */
[----:B------:R-:W-:Y:S02]  /*4490*/  ISETP.GE.OR P0, PT, R3, R12, P0 ;  /* 0x0000000c0300720c */ /* 0x000fe40000706670 */
[----:B------:R-:W-:Y:S05]  /*44a0*/  SEL R15, R9, R14, !P2 ;  /* 0x0000000e090f7207 */ /* 0x000fea0005000000 */
[----:B------:R-:W-:Y:S04]  /*44b0*/  IMAD.MOV R14, RZ, RZ, -R15 ;  /* 0x000000ffff0e7224 */ /* 0x000fe800078e0a0f */
[----:B------:R-:W-:Y:S02]  /*44c0*/  IMAD R14, R72, R14, R9 ;  /* 0x0000000e480e7224 */ /* 0x000fe400078e0209 */
[C---:B------:R-:W-:Y:S05]  /*44d0*/  @!P0 IMAD.HI.U32 R10, R3.reuse, R4, RZ ;  /* 0x00000004030a8227 */ /* 0x040fea00078e00ff */
[----:B------:R-:W-:Y:S04]  /*44e0*/  @!P0 SHF.R.U32.HI R10, RZ, R5, R10 ;  /* 0x00000005ff0a8219 */ /* 0x000fe8000001160a */
[----:B------:R-:W-:Y:S01]  /*44f0*/  @!P0 SEL R0, R3, R10, !P2 ;  /* 0x0000000a03008207 */ /* 0x000fe20005000000 */
[----:B------:R-:W-:Y:S03]  /*4500*/  IMAD.MOV R10, RZ, RZ, -R3 ;  /* 0x000000ffff0a7224 */ /* 0x000fe600078e0a03 */
[----:B------:R-:W-:Y:S01]  /*4510*/  @!P0 IADD3 R15, PT, PT, R15, -R0, RZ ;  /* 0x800000000f0f8210 */ /* 0x000fe20007ffe0ff */
[----:B------:R-:W-:Y:S01]  /*4520*/  @!P0 IMAD R0, R11, R14, R0 ;  /* 0x0000000e0b008224 */ /* 0x000fe200078e0200 */
[----:B------:R-:W-:Y:S01]  /*4530*/  IADD3 R11, PT, PT, -R9, RZ, RZ ;  /* 0x000000ff090b7210 */ /* 0x000fe20007ffe1ff */
[----:B------:R-:W-:Y:S02]  /*4540*/  IMAD R13, R2, R10, R13 ;  /* 0x0000000a020d7224 */ /* 0x000fe400078e020d */
[----:B------:R-:W-:Y:S02]  /*4550*/  @!P0 IMAD R9, R15, R72, R3 ;  /* 0x000000480f098224 */ /* 0x000fe400078e0203 */
[----:B------:R-:W-:Y:S02]  /*4560*/  @!P0 IMAD.MOV.U32 R3, RZ, RZ, R0 ;  /* 0x000000ffff038224 */ /* 0x000fe400078e0000 */
[----:B------:R-:W-:Y:S02]  /*4570*/  IMAD R8, R6, R11, R8 ;  /* 0x0000000b06087224 */ /* 0x000fe400078e0208 */
[----:B------:R-:W-:Y:S02]  /*4580*/  IMAD R13, R3, R2, R13 ;  /* 0x00000002030d7224 */ /* 0x000fe400078e020d */
[----:B------:R-:W-:Y:S02]  /*4590*/  IMAD R8, R9, R6, R8 ;  /* 0x0000000609087224 */ /* 0x000fe400078e0208 */
.L_x_87:
[----:B------:R-:W-:Y:S05]  /*45a0*/  BRA.U UP1, `(.L_x_88) ;  /* 0x0000000101107547 */ /* 0x000fea000b800000 */
[----:B------:R-:W-:Y:S04]  /*45b0*/  MOV R0, UR7 ;  /* 0x0000000700007c02 */ /* 0x000fe80008000f00 */
[----:B------:R-:W-:Y:S04]  /*45c0*/  SHF.L.U32 R3, R0, 0x1f, RZ ;  /* 0x0000001f00037819 */ /* 0x000fe800000006ff */
[----:B------:R-:W2:Y:S02]  /*45d0*/  SYNCS.PHASECHK.TRANS64.TRYWAIT P0, [UR6+0x68], R3 ;  /* 0x00006803ff0075a7 */ /* 0x000ea40008001106 */
[----:B--2---:R-:W-:Y:S05]  /*45e0*/  @!P0 BRA `(.L_x_89) ;  /* 0x0000004800bc8947 */ /* 0x004fea0003800000 */
.L_x_88:
[----:B------:R-:W-:Y:S02]  /*45f0*/  R2UR UR19, R21 ;  /* 0x00000000151372ca */ /* 0x000fe400000e0000 */
[----:B------:R-:W-:Y:S02]  /*4600*/  R2UR UR18, R20 ;  /* 0x00000000141272ca */ /* 0x000fe400000e0000 */
[----:B------:R-:W-:Y:S02]  /*4610*/  ISETP.NE.U32.AND P2, PT, RZ, UR4, PT ;  /* 0x00000004ff007c0c */ /* 0x000fe4000bf45070 */
[----:B------:R-:W-:Y:S02]  /*4620*/  SHF.L.U32 R12, R31, 0x1f, RZ ;  /* 0x0000001f1f0c7819 */ /* 0x000fe400000006ff */
[----:B------:R-:W-:Y:S05]  /*4630*/  ISETP.NE.AND.EX P2, PT, RZ, UR5, PT, P2 ;  /* 0x00000005ff007c0c */ /* 0x000fea000bf45320 */
[----:B------:R-:W-:Y:S02]  /*4640*/  USHF.L.U32 UR19, UR19, 0x7, URZ ;  /* 0x0000000713137899 */ /* 0x000fe400080006ff */
[----:B------:R-:W-:Y:S01]  /*4650*/  USHF.L.U32 UR18, UR18, 0x7, URZ ;  /* 0x0000000712127899 */ /* 0x000fe200080006ff */
[----:B------:R-:W-:Y:S11]  /*4660*/  BRA.U !UP3, `(.L_x_90) ;  /* 0x000000010b347547 */ /* 0x000ff6000b800000 */
[----:B------:R-:W-:Y:S01]  /*4670*/  UPLOP3.LUT UP0, UPT, UPT, UPT, UP2, 0x80, 0x8 ;  /* 0x000000000008789c */ /* 0x000fe20003f0f020 */
[----:B--2---:R-:W-:Y:S02]  /*4680*/  HFMA2 R0, -RZ, RZ, 0, 5.9604644775390625e-08 ;  /* 0x00000001ff007431 */ /* 0x004fe400000001ff */
[----:B------:R-:W-:Y:S03]  /*4690*/  IMAD.MOV.U32 R171, RZ, RZ, 0x1 ;  /* 0x00000001ffab7424 */ /* 0x000fe600078e00ff */
[----:B------:R-:W-:Y:S05]  /*46a0*/  PLOP3.LUT P0, PT, PT, PT, UP0, 0x80, 0x8 ;  /* 0x000000000008781c */ /* 0x000fea0003f0f008 */
[----:B------:R-:W2:Y:S01]  /*46b0*/  @UP0 LDCU.64 UR10, c[0x0][0x888] ;  /* 0x00011100ff0a07ac */ /* 0x000ea20008000a00 */
[----:B------:R-:W-:Y:S07]  /*46c0*/  @UP0 UIMAD UR8, UR36, UR4, URZ ;  /* 0x00000004240802a4 */ /* 0x000fee000f8e02ff */
[----:B------:R-:W-:Y:S01]  /*46d0*/  @!P0 PRMT R171, R0, 0x7610, R171 ;  /* 0x0000761000ab8816 */ /* 0x000fe200000000ab */
[----:B--2---:R-:W-:Y:S03]  /*46e0*/  @UP0 UIMAD.WIDE UR10, UR8, 0x4, UR10 ;  /* 0x00000004080a08a5 */ /* 0x004fe6000f8e020a */
[----:B------:R-:W2:Y:S03]  /*46f0*/  @!UP0 LDCU UR8, c[0x0][0x880] ;  /* 0x00011000ff0887ac */ /* 0x000ea60008000800 */
[----:B------:R-:W-:Y:S01]  /*4700*/  IMAD.U32 R10, RZ, RZ, UR10 ;  /* 0x0000000aff0a7e24 */ /* 0x000fe2000f8e00ff */
[----:B------:R-:W-:Y:S05]  /*4710*/  MOV R11, UR11 ;  /* 0x0000000b000b7c02 */ /* 0x000fea0008000f00 */
[----:B-----5:R4:W5:Y:S02]  /*4720*/  @P0 LDG.E R81, desc[UR46][R10.64] ;  /* 0x0000002e0a510981 */ /* 0x020964000c1e1900 */
[----:B--2-4-:R-:W-:Y:S07]  /*4730*/  @!P0 IMAD.U32 R81, RZ, RZ, UR8 ;  /* 0x00000008ff518e24 */ /* 0x014fee000f8e00ff */
.L_x_90:
[----:B-----5:R-:W-:Y:S01]  /*4740*/  @!P2 FSETP.EQ.AND P0, PT, R81, RZ, PT ;  /* 0x000000ff5100a20b */ /* 0x020fe20003f02000 */
[----:B------:R-:W-:Y:S01]  /*4750*/  @!UPT UIADD3 URZ, UPT, UPT, URZ, URZ, URZ ;  /* 0x000000fffffff290 */ /* 0x000fe2000fffe0ff */
[----:B------:R-:W-:Y:S11]  /*4760*/  @!P2 BRA `(.L_x_91) ;  /* 0x000000000014a947 */ /* 0x000ff60003800000 */
[----:B------:R-:W-:Y:S02]  /*4770*/  LOP3.LUT P2, RZ, R171, 0xff, RZ, 0xc0, !PT ;  /* 0x000000ffabff7812 */ /* 0x000fe4000784c0ff */
[----:B------:R-:W-:Y:S04]  /*4780*/  PLOP3.LUT P0, PT, PT, PT, UP0, 0x80, 0x8 ;  /* 0x000000000008781c */ /* 0x000fe80003f0f008 */
[----:B------:R-:W-:Y:S07]  /*4790*/  PLOP3.LUT P0, PT, P0, PT, PT, 0x8, 0x80 ;  /* 0x000000000080781c */ /* 0x000fee000070e170 */
[----:B------:R-:W-:Y:S11]  /*47a0*/  @P2 FSETP.EQ.AND P0, PT, R81, RZ, PT ;  /* 0x000000ff5100220b */ /* 0x000ff60003f02000 */
[----:B------:R-:W-:Y:S02]  /*47b0*/  @!UPT UIADD3 URZ, UPT, UPT, URZ, URZ, URZ ;  /* 0x000000fffffff290 */ /* 0x000fe4000fffe0ff */
.L_x_91:
[----:B------:R-:W4:Y:S01]  /*47c0*/  SYNCS.PHASECHK.TRANS64.TRYWAIT P2, [UR6+0x50], R12 ;  /* 0x0000500cff0075a7 */ /* 0x000f220008041106 */
[----:B------:R-:W-:Y:S04]  /*47d0*/  ELECT P4, URZ, PT ;  /* 0x0000000000ff782f */ /* 0x000fe80003880000 */
[----:B------:R-:W-:Y:S11]  /*47e0*/  PLOP3.LUT P4, PT, P0, P4, PT, 0xf2, 0x2f ;  /* 0x00000000002f781c */ /* 0x000ff60000789e72 */
[----:B------:R-:W-:Y:S02]  /*47f0*/  @!UPT UIADD3 URZ, UPT, UPT, URZ, URZ, URZ ;  /* 0x000000fffffff290 */ /* 0x000fe4000fffe0ff */
[----:B-1----:R-:W-:Y:S05]  /*4800*/  @!P4 IADD3 R21, P0, PT, R32, 0x580, RZ ;  /* 0x000005802015c810 */ /* 0x002fea0007f1e0ff */
[----:B------:R-:W-:Y:S01]  /*4810*/  @!P4 IMAD.X R20, RZ, RZ, R33, P0 ;  /* 0x000000ffff14c224 */ /* 0x000fe200000e0621 */
[----:B----4-:R-:W-:Y:S07]  /*4820*/  @!P2 BRA `(.L_x_92) ;  /* 0x000000480044a947 */ /* 0x010fee0003800000 */
.L_x_157:
[----:B------:R-:W4:Y:S01]  /*4830*/  LDC.64 R14, c[0x0][0xb10] ;  /* 0x0002c400ff0e7b82 */ /* 0x000f220000000a00 */
[----:B------:R-:W-:Y:S01]  /*4840*/  @!P4 R2UR UR8, R20 ;  /* 0x000000001408c2ca */ /* 0x000fe200000e0000 */
[----:B------:R-:W-:Y:S01]  /*4850*/  VOTEU.ALL UP1, P4 ;  /* 0x0000000000ff7886 */ /* 0x000fe20002020000 */
[----:B------:R-:W-:Y:S01]  /*4860*/  @!P4 R2UR UR9, R21 ;  /* 0x000000001509c2ca */ /* 0x000fe200000e0000 */
[----:B------:R-:W-:Y:S01]  /*4870*/  UMOV UR10, 0x0 ;  /* 0x00000000000a7882 */ /* 0x000fe20000000000 */
[----:B------:R-:W-:Y:S03]  /*4880*/  UMOV UR11, 0x10000000 ;  /* 0x10000000000b7882 */ /* 0x000fe60000000000 */
[----:B------:R-:W5:Y:S01]  /*4890*/  LDC.64 R10, c[0x0][0xb18] ;  /* 0x0002c600ff0a7b82 */ /* 0x000f620000000a00 */
[----:B------:R-:W-:Y:S01]  /*48a0*/  @!UP1 UIADD3 UR16, UPT, UPT, UR6, 0x200, URZ ;  /* 0x0000020006109890 */ /* 0x000fe2000fffe0ff */
[----:B------:R-:W-:Y:S01]  /*48b0*/  @P3 SHF.R.U32.HI R28, RZ, 0x10, R25 ;  /* 0x00000010ff1c3819 */ /* 0x000fe20000011619 */
[----:B------:R-:W-:Y:S01]  /*48c0*/  VOTEU.ALL UP1, P4 ;  /* 0x0000000000ff7886 */ /* 0x000fe20002020000 */
[----:B------:R-:W-:Y:S01]  /*48d0*/  UMOV UR20, UR36 ;  /* 0x0000002400147c82 */ /* 0x000fe20008000000 */
[----:B------:R-:W-:Y:S03]  /*48e0*/  VIADD R30, R30, 0x1 ;  /* 0x000000011e1e7836 */ /* 0x000fe60000000000 */
[----:B--2---:R-:W2:Y:S01]  /*48f0*/  @!P1 LDC R0, c[0x0][0xb20] ;  /* 0x0002c800ff009b82 */ /* 0x004ea20000000800 */
[----:B------:R-:W-:Y:S01]  /*4900*/  IMAD.U32 R21, RZ, RZ, UR8 ;  /* 0x00000008ff157e24 */ /* 0x000fe2000f8e00ff */
[----:B------:R-:W-:Y:S06]  /*4910*/  UPRMT UR8, UR37, 0x654, UR17 ;  /* 0x0000065425087896 */ /* 0x000fec0008000011 */
[----:B-1----:R-:W1:Y:S01]  /*4920*/  @!P1 LDC R3, c[0x0][0xb0c] ;  /* 0x0002c300ff039b82 */ /* 0x002e620000000800 */
[----:B------:R-:W-:Y:S01]  /*4930*/  IMAD.U32 R20, RZ, RZ, UR9 ;  /* 0x00000009ff147e24 */ /* 0x000fe2000f8e00ff */
[----:B------:R-:W-:Y:S04]  /*4940*/  @!P4 R2UR UR15, R21 ;  /* 0x00000000150fc2ca */ /* 0x000fe800000e0000 */
[----:B------:R-:W-:Y:S01]  /*4950*/  @!P4 R2UR UR14, R20 ;  /* 0x00000000140ec2ca */ /* 0x000fe200000e0000 */
[----:B------:R-:W-:Y:S11]  /*4960*/  @!P4 IMAD.MOV.U32 R20, RZ, RZ, 0x2000 ;  /* 0x00002000ff14c424 */ /* 0x000ff600078e00ff */
[----:B------:R-:W-:Y:S01]  /*4970*/  @!UPT UIADD3 URZ, UPT, UPT, URZ, URZ, URZ ;  /* 0x000000fffffff290 */ /* 0x000fe2000fffe0ff */
[----:B------:R1:W-:Y:S01]  /*4980*/  @!UP1 UTMALDG.3D [UR16], [UR14], desc[UR10] ;  /* 0x00000a100e0095b4 */ /* 0x0003e20008011000 */
[----:B------:R1:W-:Y:S02]  /*4990*/  @!P4 SYNCS.ARRIVE.TRANS64.RED.A0TR RZ, [UR6+0x40], R20 ;  /* 0x00004014ffffc9a7 */ /* 0x0003e40008300406 */
[----:B-1----:R-:W-:Y:S01]  /*49a0*/  @!P1 ISETP.NE.AND P2, PT, R3, 0x1, PT ;  /* 0x000000010300980c */ /* 0x002fe20003f45270 */
[C---:B----4-:R-:W-:Y:S01]  /*49b0*/  @!P1 IMAD.HI.U32 R14, R13.reuse, R14, RZ ;  /* 0x0000000e0d0e9227 */ /* 0x050fe200078e00ff */
[----:B-----5:R-:W-:Y:S03]  /*49c0*/  @!P1 ISETP.NE.AND P0, PT, R10, 0x1, PT ;  /* 0x000000010a00980c */ /* 0x020fe60003f05270 */
[C---:B------:R-:W-:Y:S01]  /*49d0*/  @!P1 IMAD.HI.U32 R11, R8.reuse, R11, RZ ;  /* 0x0000000b080b9227 */ /* 0x040fe200078e00ff */
[----:B------:R-:W-:Y:S04]  /*49e0*/  @!P1 SHF.R.U32.HI R14, RZ, R15, R14 ;  /* 0x0000000fff0e9219 */ /* 0x000fe8000001160e */
[----:B--2---:R-:W-:Y:S01]  /*49f0*/  @!P1 SHF.R.U32.HI R9, RZ, R0, R11 ;  /* 0x00000000ff099219 */ /* 0x004fe2000001160b */
[----:B------:R-:W-:Y:S01]  /*4a00*/  SYNCS.ARRIVE.TRANS64.RED.A1T0 RZ, [UR8], RZ ;  /* 0x000000ffffff79a7 */ /* 0x000fe20008100408 */
[----:B------:R-:W-:Y:S02]  /*4a10*/  @!P1 SEL R14, R13, R14, !P2 ;  /* 0x0000000e0d0e9207 */ /* 0x000fe40005000000 */
[----:B------:R-:W-:Y:S01]  /*4a20*/  @!P1 SEL R9, R8, R9, !P0 ;  /* 0x0000000908099207 */ /* 0x000fe20004000000 */
[----:B------:R-:W1:Y:S04]  /*4a30*/  SYNCS.PHASECHK.TRANS64.TRYWAIT P5, [UR6+0x58], R12 ;  /* 0x0000580cff0075a7 */ /* 0x000e6800080a1106 */
[----:B------:R-:W-:Y:S02]  /*4a40*/  @!P1 IMAD.IADD R0, R9, 0x1, -R14 ;  /* 0x0000000109009824 */ /* 0x000fe400078e0a0e */
[----:B------:R-:W-:Y:S02]  /*4a50*/  @!P1 IMAD.IADD R9, R14, 0x1, -R9 ;  /* 0x000000010e099824 */ /* 0x000fe400078e0a09 */
[----:B------:R-:W-:Y:S02]  /*4a60*/  @!P1 IMAD R13, R0, R3, R13 ;  /* 0x00000003000d9224 */ /* 0x000fe400078e020d */
[----:B------:R-:W-:Y:S01]  /*4a70*/  @!P1 IMAD R8, R9, R10, R8 ;  /* 0x0000000a09089224 */ /* 0x000fe200078e0208 */
[----:B-1----:R-:W-:Y:S06]  /*4a80*/  @!P5 BRA `(.L_x_93) ;  /* 0x0000004400c4d947 */ /* 0x002fec0003800000 */
.L_x_159:
[----:B-1----:R-:W-:Y:S01]  /*4a90*/  @!P4 IADD3 R3, P0, PT, R32, 0x580, RZ ;  /* 0x000005802003c810 */ /* 0x002fe20007f1e0ff */
[----:B------:R-:W-:Y:S01]  /*4aa0*/  VOTEU.ALL UP1, P4 ;  /* 0x0000000000ff7886 */ /* 0x000fe20002020000 */
[----:B------:R-:W-:Y:S01]  /*4ab0*/  UMOV UR20, 0x0 ;  /* 0x0000000000147882 */ /* 0x000fe20000000000 */
[----:B------:R-:W-:Y:S01]  /*4ac0*/  UMOV UR21, 0x10000000 ;  /* 0x1000000000157882 */ /* 0x000fe20000000000 */
[----:B------:R-:W-:Y:S01]  /*4ad0*/  @!P4 R2UR UR9, R3 ;  /* 0x000000000309c2ca */ /* 0x000fe200000e0000 */
[----:B------:R-:W-:Y:S01]  /*4ae0*/  @!P4 IMAD.X R0, RZ, RZ, R33, P0 ;  /* 0x000000ffff00c224 */ /* 0x000fe200000e0621 */
[----:B------:R-:W-:Y:S01]  /*4af0*/  @!UP1 UIADD3 UR10, UPT, UPT, UR18, 0x40, URZ ;  /* 0x00000040120a9890 */ /* 0x000fe2000fffe0ff */
[----:B------:R-:W-:Y:S01]  /*4b00*/  ISETP.NE.AND P0, PT, R30, 0x2, PT ;  /* 0x000000021e00780c */ /* 0x000fe20003f05270 */
[----:B------:R-:W-:Y:S01]  /*4b10*/  UMOV UR11, UR19 ;  /* 0x00000013000b7c82 */ /* 0x000fe20008000000 */
[----:B------:R-:W-:Y:S01]  /*4b20*/  UMOV UR12, UR36 ;  /* 0x00000024000c7c82 */ /* 0x000fe20008000000 */
[----:B------:R-:W-:Y:S01]  /*4b30*/  @!P4 R2UR UR8, R0 ;  /* 0x000000000008c2ca */ /* 0x000fe200000e0000 */
[----:B------:R-:W-:Y:S01]  /*4b40*/  IMAD.IADD R20, R8, 0x1, R147 ;  /* 0x0000000108147824 */ /* 0x000fe200078e0293 */
[----:B------:R-:W-:Y:S01]  /*4b50*/  @P3 R2UR UR36, R28 ;  /* 0x000000001c2432ca */ /* 0x000fe200000e0000 */
[----:B------:R-:W-:Y:S01]  /*4b60*/  IMAD.IADD R21, R13, 0x1, R170 ;  /* 0x000000010d157824 */ /* 0x000fe200078e02aa */
[----:B------:R-:W-:Y:S02]  /*4b70*/  SEL R0, RZ, 0x1, P0 ;  /* 0x00000001ff007807 */ /* 0x000fe40000000000 */
[----:B------:R-:W-:Y:S01]  /*4b80*/  LOP3.LUT R31, R31, 0x1, RZ, 0x3c, !PT ;  /* 0x000000011f1f7812 */ /* 0x000fe200078e3cff */
[----:B------:R-:W-:Y:S01]  /*4b90*/  IMAD.U32 R10, RZ, RZ, UR9 ;  /* 0x00000009ff0a7e24 */ /* 0x000fe2000f8e00ff */
[----:B------:R-:W-:Y:S01]  /*4ba0*/  @!UP1 UIADD3 UR9, UPT, UPT, UR6, 0x48, URZ ;  /* 0x0000004806099890 */ /* 0x000fe2000fffe0ff */
[----:B------:R-:W-:Y:S02]  /*4bb0*/  LOP3.LUT R29, R29, R0, RZ, 0x3c, !PT ;  /* 0x000000001d1d7212 */ /* 0x000fe400078e3cff */
[----:B------:R-:W-:Y:S02]  /*4bc0*/  SEL R30, R30, RZ, P0 ;  /* 0x000000ff1e1e7207 */ /* 0x000fe40000000000 */
[----:B------:R-:W-:Y:S01]  /*4bd0*/  IMAD.U32 R11, RZ, RZ, UR8 ;  /* 0x00000008ff0b7e24 */ /* 0x000fe2000f8e00ff */
[----:B------:R-:W-:Y:S01]  /*4be0*/  @!P4 R2UR UR14, R10 ;  /* 0x000000000a0ec2ca */ /* 0x000fe200000e0000 */
[----:B------:R-:W-:Y:S01]  /*4bf0*/  @!UP1 UIADD3 UR8, UPT, UPT, UR6, 0x2200, URZ ;  /* 0x0000220006089890 */ /* 0x000fe2000fffe0ff */
[----:B------:R-:W-:Y:S02]  /*4c00*/  VOTEU.ALL UP1, P4 ;  /* 0x0000000000ff7886 */ /* 0x000fe40002020000 */
[----:B------:R-:W-:Y:S11]  /*4c10*/  @!P4 R2UR UR15, R11 ;  /* 0x000000000b0fc2ca */ /* 0x000ff600000e0000 */
[----:B------:R-:W-:Y:S02]  /*4c20*/  @!UPT UIADD3 URZ, UPT, UPT, URZ, URZ, URZ ;  /* 0x000000fffffff290 */ /* 0x000fe4000fffe0ff */
[----:B------:R2:W-:Y:S01]  /*4c30*/  @!UP1 UTMALDG.3D [UR8], [UR14], desc[UR20] ;  /* 0x000014080e0095b4 */ /* 0x0005e20008011000 */
[----:B------:R2:W-:Y:S01]  /*4c40*/  @!P4 SYNCS.ARRIVE.TRANS64.RED.A0TR RZ, [UR6+0x48], R23 ;  /* 0x00004817ffffc9a7 */ /* 0x0005e20008300406 */
[----:B------:R-:W-:Y:S01]  /*4c50*/  UPLOP3.LUT UP1, UPT, UPT, UPT, UPT, 0x80, 0x8 ;  /* 0x000000000008789c */ /* 0x000fe20003f2f070 */
[----:B------:R-:W-:Y:S01]  /*4c60*/  SYNCS.ARRIVE.TRANS64.RED.A1T0 RZ, [UR13], RZ ;  /* 0x000000ffffff79a7 */ /* 0x000fe2000810040d */
[----:B------:R-:W-:Y:S09]  /*4c70*/  @P3 BRA `(.L_x_94) ;  /* 0xfffffff400503947 */ /* 0x000ff2000383ffff */
[----:B------:R-:W-:-:S04]  /*4c80*/  SHF.L.U32 R3, R31, 0x1f, RZ ;  /* 0x0000001f1f037819 */ /* 0x000fc800000006ff */
[----:B------:R-:W1:Y:S02]  /*4c90*/  SYNCS.PHASECHK.TRANS64.TRYWAIT P0, [UR6+0x50], R3 ;  /* 0x00005003ff0075a7 */ /* 0x000e640008001106 */
[----:B-1----:R-:W-:Y:S05]  /*4ca0*/  @!P0 BRA `(.L_x_95) ;  /* 0x0000004400548947 */ /* 0x002fea0003800000 */
.L_x_161:
[----:B-1----:R-:W-:-:S07]  /*4cb0*/  MOV R0, UR6 ;  /* 0x0000000600007c02 */ /* 0x002fce0008000f00 */
.L_x_96:
[----:B-1----:R-:W-:-:S04]  /*4cc0*/  SHF.L.U32 R3, R31, 0x1f, RZ ;  /* 0x0000001f1f037819 */ /* 0x002fc800000006ff */
[----:B------:R1:W4:Y:S03]  /*4cd0*/  SYNCS.PHASECHK.TRANS64.TRYWAIT P0, [R0+URZ+0x58], R3 ;  /* 0x00005803000075a7 */ /* 0x00032600080011ff */
[----:B----4-:R-:W-:Y:S05]  /*4ce0*/  @!P0 NANOSLEEP.SYNCS 0x989680 ;  /* 0x009896800000895d */ /* 0x010fea0003900000 */
[----:B------:R-:W4:Y:S02]  /*4cf0*/  @!P0 SYNCS.PHASECHK.TRANS64 P0, [R0+URZ+0x58], R3 ;  /* 0x00005803000085a7 */ /* 0x000f2400080010ff */
[----:B--2-4-:R-:W-:Y:S05]  /*4d00*/  @P0 EXIT ;  /* 0x000000000000094d */ /* 0x014fea0003800000 */
[----:B------:R-:W-:Y:S05]  /*4d10*/  BRA `(.L_x_96) ;  /* 0xfffffffc00e87947 */ /* 0x000fea000383ffff */
.L_x_85:
[----:B------:R-:W-:-:S06]  /*4d20*/  UISETP.GE.AND UP1, UPT, UR10, 0x4, UPT ;  /* 0x000000040a00788c */ /* 0x000fcc000bf26270 */
[----:B------:R-:W-:-:S13]  /*4d30*/  PLOP3.LUT P0, PT, PT, PT, UP1, 0x80, 0x8 ;  /* 0x000000000008781c */ /* 0x000fda0003f0f018 */
[----:B------:R-:W-:Y:S05]  /*4d40*/  @!P0 EXIT ;  /* 0x000000000000894d */ /* 0x000fea0003800000 */
[----:B------:R-:W-:Y:S01]  /*4d50*/  BAR.SYNC.DEFER_BLOCKING 0x6, 0xa0 ;  /* 0x0182800000007b1d */ /* 0x000fe20000010000 */
[C---:B------:R-:W-:Y:S01]  /*4d60*/  IMAD.SHL.U32 R3, R189.reuse, 0x40, RZ ;  /* 0x00000040bd037824 */ /* 0x040fe200078e00ff */
[C---:B------:R-:W-:Y:S01]  /*4d70*/  LOP3.LUT R193, R189.reuse, 0x60, RZ, 0xc0, !PT ;  /* 0x00000060bdc17812 */ /* 0x040fe200078ec0ff */
[C---:B------:R-:W-:Y:S01]  /*4d80*/  IMAD.SHL.U32 R172, R189.reuse, 0x8, RZ ;  /* 0x00000008bdac7824 */ /* 0x040fe200078e00ff */
[C---:B------:R-:W-:Y:S01]  /*4d90*/  LOP3.LUT R191, R189.reuse, 0x2, RZ, 0xc0, !PT ;  /* 0x00000002bdbf7812 */ /* 0x040fe200078ec0ff */
[----:B------:R-:W-:Y:S01]  /*4da0*/  IMAD.U32 R79, R189, 0x10000, RZ ;  /* 0x00010000bd4f7824 */ /* 0x000fe200078e00ff */
[----:B------:R-:W-:Y:S02]  /*4db0*/  UMOV UR49, 0x400 ;  /* 0x0000040000317882 */ /* 0x000fe40000000000 */
[----:B------:R-:W1:Y:S01]  /*4dc0*/  LDC R177, c[0x0][0x370] ;  /* 0x0000dc00ffb17b82 */ /* 0x000e620000000800 */
[----:B------:R-:W-:Y:S01]  /*4dd0*/  ULEA UR49, UR37, UR49, 0x18 ;  /* 0x0000003125317291 */ /* 0x000fe2000f8ec0ff */
[----:B------:R-:W-:Y:S01]  /*4de0*/  LOP3.LUT R5, R3, 0x180, RZ, 0xc0, !PT ;  /* 0x0000018003057812 */ /* 0x000fe200078ec0ff */
[----:B------:R-:W-:Y:S01]  /*4df0*/  HFMA2 R196, -RZ, RZ, 0, 0 ;  /* 0x00000000ffc47431 */ /* 0x000fe200000001ff */
[----:B------:R-:W-:Y:S01]  /*4e00*/  LOP3.LUT R79, R79, 0x600000, RZ, 0xc0, !PT ;  /* 0x006000004f4f7812 */ /* 0x000fe200078ec0ff */
[----:B------:R-:W-:Y:S01]  /*4e10*/  UIADD3 UR4, UPT, UPT, UR49, 0x4200, URZ ;  /* 0x0000420031047890 */ /* 0x000fe2000fffe0ff */
[----:B------:R-:W-:Y:S01]  /*4e20*/  LOP3.LUT R172, R5, 0x30, R172, 0xf8, !PT ;  /* 0x0000003005ac7812 */ /* 0x000fe200078ef8ac */
[----:B------:R-:W-:Y:S01]  /*4e30*/  IMAD.MOV.U32 R76, RZ, RZ, RZ ;  /* 0x000000ffff4c7224 */ /* 0x000fe200078e00ff */
[----:B------:R-:W2:Y:S01]  /*4e40*/  LDC R74, c[0x0][0xb0c] ;  /* 0x0002c300ff4a7b82 */ /* 0x000ea20000000800 */
[----:B------:R-:W-:-:S02]  /*4e50*/  LOP3.LUT R189, R189, 0x4, RZ, 0xc0, !PT ;  /* 0x00000004bdbd7812 */ /* 0x000fc400078ec0ff */
[----:B------:R-:W-:Y:S02]  /*4e60*/  CS2R R182, SRZ ;  /* 0x0000000000b67805 */ /* 0x000fe4000001ff00 */
[----:B------:R-:W-:Y:S02]  /*4e70*/  LOP3.LUT R172, R172, 0x1e40, R3, 0xf8, !PT ;  /* 0x00001e40acac7812 */ /* 0x000fe400078ef803 */
[----:B------:R-:W-:Y:S02]  /*4e80*/  CS2R R180, SRZ ;  /* 0x0000000000b47805 */ /* 0x000fe4000001ff00 */
[----:B------:R-:W-:Y:S01]  /*4e90*/  IADD3 R188, PT, PT, -R189, 0x2, RZ ;  /* 0x00000002bdbc7810 */ /* 0x000fe20007ffe1ff */
[----:B------:R-:W-:Y:S01]  /*4ea0*/  IMAD.MOV R176, RZ, RZ, -R191 ;  /* 0x000000ffffb07224 */ /* 0x000fe200078e0abf */
[----:B------:R-:W-:Y:S01]  /*4eb0*/  MOV R192, UR4 ;  /* 0x0000000400c07c02 */ /* 0x000fe20008000f00 */
[----:B------:R-:W3:Y:S01]  /*4ec0*/  LDC R174, c[0x0][0xb20] ;  /* 0x0002c800ffae7b82 */ /* 0x000ee20000000800 */
[----:B------:R-:W4:Y:S01]  /*4ed0*/  LDS R0, [UR49+0x120] ;  /* 0x00012031ff007984 */ /* 0x000f220008000800 */
[----:B------:R-:W-:Y:S01]  /*4ee0*/  VIADD R190, R172, UR49 ;  /* 0x00000031acbe7c36 */ /* 0x000fe20008000000 */
[----:B------:R-:W1:Y:S01]  /*4ef0*/  LDCU.64 UR52, c[0x0][0x348] ;  /* 0x00006900ff3477ac */ /* 0x000e620008000a00 */
[----:B------:R-:W-:-:S02]  /*4f00*/  IMAD.MOV R175, RZ, RZ, -R189 ;  /* 0x000000ffffaf7224 */ /* 0x000fc400078e0abd */
[----:B------:R-:W-:Y:S01]  /*4f10*/  VIADD R190, R190, 0x200 ;  /* 0x00000200bebe7836 */ /* 0x000fe20000000000 */
[----:B------:R-:W1:Y:S01]  /*4f20*/  LDCU.64 UR38, c[0x0][0x888] ;  /* 0x00011100ff2677ac */ /* 0x000e620008000a00 */
[----:B------:R-:W1:Y:S01]  /*4f30*/  LDC R73, c[0x0][0xb30] ;  /* 0x0002cc00ff497b82 */ /* 0x000e620000000800 */
[----:B------:R-:W1:Y:S01]  /*4f40*/  LDCU.64 UR44, c[0x0][0x890] ;  /* 0x00011200ff2c77ac */ /* 0x000e620008000a00 */
[----:B------:R-:W-:-:S06]  /*4f50*/  UIADD3 UR48, UPT, UPT, UR49, 0x200, URZ ;  /* 0x0000020031307890 */ /* 0x000fcc000fffe0ff */
[----:B------:R-:W1:Y:S08]  /*4f60*/  LDC.64 R168, c[0x0][0xb10] ;  /* 0x0002c400ffa87b82 */ /* 0x000e700000000a00 */
[----:B------:R-:W1:Y:S08]  /*4f70*/  LDC.64 R70, c[0x0][0xb18] ;  /* 0x0002c600ff467b82 */ /* 0x000e700000000a00 */
[----:B------:R-:W1:Y:S08]  /*4f80*/  LDC.64 R68, c[0x0][0xb28] ;  /* 0x0002ca00ff447b82 */ /* 0x000e700000000a00 */
[----:B------:R-:W1:Y:S01]  /*4f90*/  LDC.64 R166, c[0x0][0x8b0] ;  /* 0x00022c00ffa67b82 */ /* 0x000e620000000a00 */
[----:B----4-:R-:W-:-:S07]  /*4fa0*/  IMAD.IADD R79, R0, 0x1, R79 ;  /* 0x00000001004f7824 */ /* 0x010fce00078e024f */
[----:B------:R-:W4:Y:S08]  /*4fb0*/  LDC.64 R164, c[0x0][0x8a8] ;  /* 0x00022a00ffa47b82 */ /* 0x000f300000000a00 */
[----:B--23--:R-:W1:Y:S02]  /*4fc0*/  LDC R178, c[0x0][0x374] ;  /* 0x0000dd00ffb27b82 */ /* 0x00ce640000000800 */
.L_x_123:
[----:B------:R-:W-:Y:S02]  /*4fd0*/  LEA R0, R196, UR49, 0x3 ;  /* 0x00000031c4007c11 */ /* 0x000fe4000f8e18ff */
[----:B------:R-:W-:Y:S02]  /*4fe0*/  SHF.L.U32 R3, R182, 0x1f, RZ ;  /* 0x0000001fb6037819 */ /* 0x000fe400000006ff */
[----:B-1----:R-:W-:Y:S02]  /*4ff0*/  LEA R16, R196, UR49, 0x4 ;  /* 0x00000031c4107c11 */ /* 0x002fe4000f8e20ff */
[----:B------:R-:W2:Y:S02]  /*5000*/  SYNCS.PHASECHK.TRANS64.TRYWAIT P0, [R0+URZ+0x70], R3 ;  /* 0x00007003000075a7 */ /* 0x000ea400080011ff */
[----:B--2---:R-:W-:Y:S05]  /*5010*/  @!P0 BRA `(.L_x_97) ;  /* 0x0000004000908947 */ /* 0x004fea0003800000 */
.L_x_162:
[----:B------:R-:W3:Y:S01]  /*5020*/  LDC.64 R12, c[0x0][0xb10] ;  /* 0x0002c400ff0c7b82 */ /* 0x000ee20000000a00 */
[----:B------:R-:W4:Y:S01]  /*5030*/  LDS.128 R16, [R16+0x100] ;  /* 0x0001000010107984 */ /* 0x000f220000000c00 */
[----:B-1----:R-:W-:Y:S01]  /*5040*/  ISETP.NE.AND P1, PT, R73, 0x1, PT ;  /* 0x000000014900780c */ /* 0x002fe20003f25270 */
[----:B--2---:R-:W-:Y:S01]  /*5050*/  VIADD R0, R0, 0x80 ;  /* 0x0000008000007836 */ /* 0x004fe20000000000 */
[----:B------:R-:W-:Y:S04]  /*5060*/  ISETP.GE.AND P0, PT, R72, 0x1, PT ;  /* 0x000000014800780c */ /* 0x000fe80003f06270 */
[----:B------:R-:W1:Y:S01]  /*5070*/  LDC.64 R10, c[0x0][0xb18] ;  /* 0x0002c600ff0a7b82 */ /* 0x000e620000000a00 */
[----:B------:R-:W-:Y:S01]  /*5080*/  PRMT R0, RZ, 0x654, R0 ;  /* 0x00000654ff007816 */ /* 0x000fe20000000000 */
[----:B------:R-:W-:Y:S01]  /*5090*/  @!PT LDS RZ, [RZ] ;  /* 0x00000000fffff984 */ /* 0x000fe20000000800 */
[----:B------:R-:W-:Y:S01]  /*50a0*/  @!PT LDS RZ, [RZ] ;  /* 0x00000000fffff984 */ /* 0x000fe20000000800 */
[----:B------:R-:W-:Y:S01]  /*50b0*/  @!PT LDS RZ, [RZ] ;  /* 0x00000000fffff984 */ /* 0x000fe20000000800 */
[----:B------:R-:W-:Y:S01]  /*50c0*/  @!PT LDS RZ, [RZ] ;  /* 0x00000000fffff984 */ /* 0x000fe20000000800 */
[----:B------:R2:W-:Y:S06]  /*50d0*/  MEMBAR.ALL.CTA ;  /* 0x0000000000007992 */ /* 0x0005ec0000008000 */
[----:B--2---:R-:W2:Y:S01]  /*50e0*/  FENCE.VIEW.ASYNC.S ;  /* 0x00000000000073c6 */ /* 0x004ea20000000000 */
[----:B------:R-:W1:Y:S08]  /*50f0*/  @!P1 LDC R14, c[0x0][0xb20] ;  /* 0x0002c800ff0e9b82 */ /* 0x000e700000000800 */
[----:B------:R-:W1:Y:S01]  /*5100*/  @!P1 LDC R9, c[0x0][0xb0c] ;  /* 0x0002c300ff099b82 */ /* 0x000e620000000800 */
[----:B--2---:R2:W-:Y:S01]  /*5110*/  SYNCS.ARRIVE.TRANS64.RED.A1T0 RZ, [R0+URZ], RZ ;  /* 0x000000ff00ff79a7 */ /* 0x0045e200081004ff */
[----:B----4-:R-:W-:Y:S04]  /*5120*/  LOP3.LUT P4, RZ, R18, 0x1, RZ, 0xc0, !PT ;  /* 0x0000000112ff7812 */ /* 0x010fe8000788c0ff */
[----:B------:R-:W-:Y:S09]  /*5130*/  P2R R194, PR, RZ, 0x10 ;  /* 0x00000010ffc27803 */ /* 0x000ff20000000000 */
[----:B------:R-:W-:Y:S02]  /*5140*/  @P4 MOV R77, R16 ;  /* 0x00000010004d4202 */ /* 0x000fe40000000f00 */
[----:B------:R-:W-:Y:S01]  /*5150*/  @P4 LOP3.LUT R75, R17, 0xffff, RZ, 0xc0, !PT ;  /* 0x0000ffff114b4812 */ /* 0x000fe200078ec0ff */
[----:B--23--:R-:W-:Y:S06]  /*5160*/  @!P0 BRA `(.L_x_98) ;  /* 0x0000000000a48947 */ /* 0x00cfec0003800000 */
[----:B------:R-:W-:Y:S01]  /*5170*/  IMAD.HI.U32 R23, R178, R71, RZ ;  /* 0x00000047b2177227 */ /* 0x000fe200078e00ff */
[----:B------:R-:W-:Y:S02]  /*5180*/  ISETP.NE.AND P0, PT, R70, 0x1, PT ;  /* 0x000000014600780c */ /* 0x000fe40003f05270 */
[----:B------:R-:W-:Y:S01]  /*5190*/  ISETP.NE.AND P2, PT, R72, 0x1, PT ;  /* 0x000000014800780c */ /* 0x000fe20003f45270 */
[----:B------:R-:W-:Y:S01]  /*51a0*/  IMAD.HI.U32 R22, R177, R168, RZ ;  /* 0x000000a8b1167227 */ /* 0x000fe200078e00ff */
[----:B------:R-:W-:Y:S02]  /*51b0*/  SHF.R.U32.HI R23, RZ, R174, R23 ;  /* 0x000000aeff177219 */ /* 0x000fe40000011617 */
[----:B------:R-:W-:Y:S01]  /*51c0*/  ISETP.NE.AND P3, PT, R74, 0x1, PT ;  /* 0x000000014a00780c */ /* 0x000fe20003f65270 */
[----:B------:R-:W-:Y:S01]  /*51d0*/  IMAD.HI.U32 R26, R77, R168, RZ ;  /* 0x000000a84d1a7227 */ /* 0x000fe200078e00ff */
[----:B------:R-:W-:Y:S02]  /*51e0*/  SHF.R.U32.HI R22, RZ, R169, R22 ;  /* 0x000000a9ff167219 */ /* 0x000fe40000011616 */
[----:B------:R-:W-:Y:S01]  /*51f0*/  SEL R3, R178, R23, !P0 ;  /* 0x00000017b2037207 */ /* 0x000fe20004000000 */
[----:B------:R-:W-:Y:S01]  /*5200*/  IMAD.HI.U32 R23, R75, R71, RZ ;  /* 0x000000474b177227 */ /* 0x000fe200078e00ff */
[----:B------:R-:W-:Y:S02]  /*5210*/  SEL R7, R177, R22, !P3 ;  /* 0x00000016b1077207 */ /* 0x000fe40005800000 */
[----:B------:R-:W-:Y:S01]  /*5220*/  SHF.R.U32.HI R26, RZ, R169, R26 ;  /* 0x000000a9ff1a7219 */ /* 0x000fe2000001161a */
[-C--:B------:R-:W-:Y:S04]  /*5230*/  IMAD.HI.U32 R22, R3, R68.reuse, RZ ;  /* 0x0000004403167227 */ /* 0x080fe800078e00ff */
[----:B------:R-:W-:Y:S01]  /*5240*/  IMAD.HI.U32 R24, R7, R68, RZ ;  /* 0x0000004407187227 */ /* 0x000fe200078e00ff */
[-C--:B------:R-:W-:Y:S02]  /*5250*/  @P2 SHF.R.U32.HI R3, RZ, R69.reuse, R22 ;  /* 0x00000045ff032219 */ /* 0x080fe40000011616 */
[----:B------:R-:W-:Y:S02]  /*5260*/  SHF.R.U32.HI R22, RZ, R174, R23 ;  /* 0x000000aeff167219 */ /* 0x000fe40000011617 */
[----:B------:R-:W-:Y:S01]  /*5270*/  @P2 SHF.R.U32.HI R7, RZ, R69, R24 ;  /* 0x00000045ff072219 */ /* 0x000fe20000011618 */
[C---:B------:R-:W-:Y:S01]  /*5280*/  IMAD R2, R72.reuse, R3, RZ ;  /* 0x0000000348027224 */ /* 0x040fe200078e02ff */
[----:B------:R-:W-:Y:S02]  /*5290*/  SEL R5, R75, R22, !P0 ;  /* 0x000000164b057207 */ /* 0x000fe40004000000 */
[----:B------:R-:W-:Y:S01]  /*52a0*/  SEL R3, R77, R26, !P3 ;  /* 0x0000001a4d037207 */ /* 0x000fe20005800000 */
[----:B------:R-:W-:Y:S01]  /*52b0*/  IMAD R4, R72, R7, RZ ;  /* 0x0000000748047224 */ /* 0x000fe200078e02ff */
[C---:B------:R-:W-:Y:S01]  /*52c0*/  ISETP.GE.AND P0, PT, R5.reuse, R2, PT ;  /* 0x000000020500720c */ /* 0x040fe20003f06270 */
[----:B------:R-:W-:Y:S03]  /*52d0*/  IMAD.HI.U32 R6, R5, R68, RZ ;  /* 0x0000004405067227 */ /* 0x000fe600078e00ff */
[----:B------:R-:W-:Y:S01]  /*52e0*/  ISETP.GE.OR P0, PT, R3, R4, P0 ;  /* 0x000000040300720c */ /* 0x000fe20000706670 */
[----:B------:R-:W-:Y:S01]  /*52f0*/  IMAD.MOV R4, RZ, RZ, -R3 ;  /* 0x000000ffff047224 */ /* 0x000fe200078e0a03 */
[-C--:B------:R-:W-:Y:S03]  /*5300*/  SHF.R.U32.HI R6, RZ, R69.reuse, R6 ;  /* 0x00000045ff067219 */ /* 0x080fe60000011606 */
[----:B------:R-:W-:Y:S01]  /*5310*/  IMAD R77, R74, R4, R77 ;  /* 0x000000044a4d7224 */ /* 0x000fe200078e024d */
[----:B------:R-:W-:Y:S05]  /*5320*/  SEL R15, R5, R6, !P2 ;  /* 0x00000006050f7207 */ /* 0x000fea0005000000 */
[----:B------:R-:W-:Y:S02]  /*5330*/  IMAD.MOV R6, RZ, RZ, -R15 ;  /* 0x000000ffff067224 */ /* 0x000fe400078e0a0f */
[C---:B------:R-:W-:Y:S04]  /*5340*/  @!P0 IMAD.HI.U32 R2, R3.reuse, R68, RZ ;  /* 0x0000004403028227 */ /* 0x040fe800078e00ff */
[----:B------:R-:W-:Y:S01]  /*5350*/  IMAD R6, R72, R6, R5 ;  /* 0x0000000648067224 */ /* 0x000fe200078e0205 */
[----:B------:R-:W-:Y:S04]  /*5360*/  @!P0 SHF.R.U32.HI R2, RZ, R69, R2 ;  /* 0x00000045ff028219 */ /* 0x000fe80000011602 */
[----:B------:R-:W-:Y:S02]  /*5370*/  @!P0 SEL R0, R3, R2, !P2 ;  /* 0x0000000203008207 */ /* 0x000fe40005000000 */
[----:B------:R-:W-:Y:S02]  /*5380*/  IADD3 R2, PT, PT, -R5, RZ, RZ ;  /* 0x000000ff05027210 */ /* 0x000fe40007ffe1ff */
[----:B------:R-:W-:Y:S01]  /*5390*/  @!P0 IADD3 R8, PT, PT, R15, -R0, RZ ;  /* 0x800000000f088210 */ /* 0x000fe20007ffe0ff */
[----:B------:R-:W-:Y:S02]  /*53a0*/  @!P0 IMAD R0, R7, R6, R0 ;  /* 0x0000000607008224 */ /* 0x000fe400078e0200 */
[----:B------:R-:W-:Y:S02]  /*53b0*/  IMAD R75, R70, R2, R75 ;  /* 0x00000002464b7224 */ /* 0x000fe400078e024b */
[----:B------:R-:W-:Y:S02]  /*53c0*/  @!P0 IMAD R5, R8, R72, R3 ;  /* 0x0000004808058224 */ /* 0x000fe400078e0203 */
[----:B------:R-:W-:Y:S04]  /*53d0*/  @!P0 IMAD.MOV.U32 R3, RZ, RZ, R0 ;  /* 0x000000ffff038224 */ /* 0x000fe800078e0000 */
[----:B------:R-:W-:Y:S02]  /*53e0*/  IMAD R77, R3, R74, R77 ;  /* 0x0000004a034d7224 */ /* 0x000fe400078e024d */
[----:B------:R-:W-:Y:S07]  /*53f0*/  IMAD R75, R5, R70, R75 ;  /* 0x00000046054b7224 */ /* 0x000fee00078e024b */
.L_x_98:
[----:B-1----:R-:W-:Y:S01]  /*5400*/  @!P1 ISETP.NE.AND P0, PT, R10, 0x1, PT ;  /* 0x000000010a00980c */ /* 0x002fe20003f05270 */
[----:B------:R-:W-:Y:S01]  /*5410*/  @!P1 IMAD.HI.U32 R0, R77, R12, RZ ;  /* 0x0000000c4d009227 */ /* 0x000fe200078e00ff */
[----:B------:R-:W-:Y:S01]  /*5420*/  @!P1 ISETP.NE.AND P2, PT, R9, 0x1, PT ;  /* 0x000000010900980c */ /* 0x000fe20003f45270 */
[----:B------:R-:W-:Y:S01]  /*5430*/  ULOP3.LUT UP0, URZ, UR48, 0x1b0, URZ, 0xc0, !UPT ;  /* 0x000001b030ff7892 */ /* 0x000fe2000f80c0ff */
[----:B------:R-:W-:Y:S01]  /*5440*/  R2UR UR42, R21 ;  /* 0x00000000152a72ca */ /* 0x000fe200000e0000 */
[----:B------:R-:W-:Y:S01]  /*5450*/  @!P1 IMAD.HI.U32 R3, R75, R11, RZ ;  /* 0x0000000b4b039227 */ /* 0x000fe200078e00ff */
[----:B------:R-:W-:Y:S02]  /*5460*/  @!P1 SHF.R.U32.HI R0, RZ, R13, R0 ;  /* 0x0000000dff009219 */ /* 0x000fe40000011600 */
[----:B------:R-:W-:Y:S01]  /*5470*/  R2UR UR41, R20 ;  /* 0x00000000142972ca */ /* 0x000fe200000e0000 */
[----:B------:R-:W-:Y:S01]  /*5480*/  VIADD R196, R196, 0x1 ;  /* 0x00000001c4c47836 */ /* 0x000fe20000000000 */
[----:B------:R-:W-:Y:S02]  /*5490*/  @!P1 SHF.R.U32.HI R2, RZ, R14, R3 ;  /* 0x0000000eff029219 */ /* 0x000fe40000011603 */
[----:B------:R-:W-:Y:S02]  /*54a0*/  @!P1 SEL R3, R77, R0, !P2 ;  /* 0x000000004d039207 */ /* 0x000fe40005000000 */
[----:B------:R-:W-:Y:S02]  /*54b0*/  @!P1 SEL R2, R75, R2, !P0 ;  /* 0x000000024b029207 */ /* 0x000fe40004000000 */
[----:B------:R-:W-:Y:S01]  /*54c0*/  @P4 SHF.R.U32.HI R179, RZ, 0x10, R17 ;  /* 0x00000010ffb34819 */ /* 0x000fe20000011611 */
[----:B------:R-:W-:Y:S02]  /*54d0*/  USHF.L.U32 UR42, UR42, 0x7, URZ ;  /* 0x000000072a2a7899 */ /* 0x000fe400080006ff */
[----:B------:R-:W-:Y:S02]  /*54e0*/  @!P1 IMAD.IADD R0, R2, 0x1, -R3 ;  /* 0x0000000102009824 */ /* 0x000fe400078e0a03 */
[----:B------:R-:W-:Y:S01]  /*54f0*/  @!P1 IMAD.IADD R2, R3, 0x1, -R2 ;  /* 0x0000000103029824 */ /* 0x000fe200078e0a02 */
[----:B------:R-:W-:Y:S01]  /*5500*/  USHF.L.U32 UR41, UR41, 0x7, URZ ;  /* 0x0000000729297899 */ /* 0x000fe200080006ff */
[----:B------:R-:W-:Y:S02]  /*5510*/  @!P1 IMAD R77, R0, R9, R77 ;  /* 0x00000009004d9224 */ /* 0x000fe400078e024d */
[----:B------:R-:W-:Y:S01]  /*5520*/  @!P1 IMAD R75, R2, R10, R75 ;  /* 0x0000000a024b9224 */ /* 0x000fe200078e024b */
[----:B------:R-:W-:Y:S08]  /*5530*/  BRA.U !UP0, `(.L_x_99) ;  /* 0x0000000108407547 */ /* 0x000ff0000b800000 */
[----:B------:R-:W1:Y:S01]  /*5540*/  LDCU.64 UR8, c[0x4][0x80] ;  /* 0x01001000ff0877ac */ /* 0x000e620008000a00 */
[----:B------:R-:W-:Y:S01]  /*5550*/  MOV R3, 0x0 ;  /* 0x0000000000037802 */ /* 0x000fe20000000f00 */
[----:B------:R-:W-:Y:S02]  /*5560*/  HFMA2 R12, -RZ, RZ, 0, 5.9604644775390625e-08 ;  /* 0x00000001ff0c7431 */ /* 0x000fe400000001ff */
[----:B------:R-:W-:Y:S02]  /*5570*/  IMAD.MOV.U32 R8, RZ, RZ, 0x70 ;  /* 0x00000070ff087424 */ /* 0x000fe400078e00ff */
[----:B------:R-:W-:Y:S01]  /*5580*/  IMAD.MOV.U32 R13, RZ, RZ, RZ ;  /* 0x000000ffff0d7224 */ /* 0x000fe200078e00ff */
[----:B------:R-:W2:Y:S01]  /*5590*/  LDCU.64 UR6, c[0x4][0x88] ;  /* 0x01001100ff0677ac */ /* 0x000ea20008000a00 */
[----:B------:R-:W3:Y:S01]  /*55a0*/  LDC.64 R2, c[0x4][R3] ;  /* 0x0100000003027b82 */ /* 0x000ee20000000a00 */
[----:B------:R-:W4:Y:S01]  /*55b0*/  LDCU.64 UR4, c[0x4][0x8] ;  /* 0x01000100ff0477ac */ /* 0x000f220008000a00 */
[----:B-1----:R-:W-:Y:S01]  /*55c0*/  MOV R5, UR9 ;  /* 0x0000000900057c02 */ /* 0x002fe20008000f00 */
[----:B------:R-:W-:Y:S01]  /*55d0*/  IMAD.U32 R4, RZ, RZ, UR8 ;  /* 0x00000008ff047e24 */ /* 0x000fe2000f8e00ff */
[----:B--2---:R-:W-:Y:S01]  /*55e0*/  MOV R7, UR7 ;  /* 0x0000000700077c02 */ /* 0x004fe20008000f00 */
[----:B------:R-:W-:Y:S01]  /*55f0*/  IMAD.U32 R6, RZ, RZ, UR6 ;  /* 0x00000006ff067e24 */ /* 0x000fe2000f8e00ff */
[----:B----4-:R-:W-:Y:S01]  /*5600*/  MOV R11, UR5 ;  /* 0x00000005000b7c02 */ /* 0x010fe20008000f00 */
[----:B------:R-:W-:Y:S02]  /*5610*/  IMAD.U32 R10, RZ, RZ, UR4 ;  /* 0x00000004ff0a7e24 */ /* 0x000fe4000f8e00ff */
[----:B------:R-:W-:Y:S07]  /*5620*/  LEPC R20, `(.L_x_99) ;  /* 0x000000001014794e */ /* 0x000fee0000000000 */
[----:B---3-5:R-:W-:Y:S05]  /*5630*/  CALL.ABS.NOINC R2 ;  /* 0x0000000002007343 */ /* 0x028fea0003c00000 */
.L_x_99:
[----:B------:R-:W-:Y:S01]  /*5640*/  LOP3.LUT P0, RZ, R192, 0x1b0, RZ, 0xc0, !PT ;  /* 0x000001b0c0ff7812 */ /* 0x000fe2000780c0ff */
[----:B------:R-:W-:Y:S11]  /*5650*/  BSSY.RECONVERGENT B6, `(.L_x_100) ;  /* 0x0000013000067945 */ /* 0x000ff60003800200 */
[----:B------:R-:W-:Y:S01]  /*5660*/  @!UPT UIADD3 URZ, UPT, UPT, URZ, URZ, URZ ;  /* 0x000000fffffff290 */ /* 0x000fe2000fffe0ff */
[----:B------:R-:W-:Y:S05]  /*5670*/  @!P0 BRA `(.L_x_101) ;  /* 0x0000000000408947 */ /* 0x000fea0003800000 */
        /* <DEDUP_REMOVED lines=16> */
.L_x_101:
[----:B------:R-:W-:Y:S05]  /*5780*/  BSYNC.RECONVERGENT B6 ;  /* 0x0000000000067941 */ /* 0x000fea0003800200 */
.L_x_100:
[----:B------:R-:W-:Y:S01]  /*5790*/  ISETP.NE.U32.AND P4, PT, R166, RZ, PT ;  /* 0x000000ffa600720c */ /* 0x000fe20003f85070 */
[----:B------:R-:W-:Y:S01]  /*57a0*/  UISETP.NE.AND UP2, UPT, UR50, URZ, UPT ;  /* 0x000000ff3200728c */ /* 0x000fe2000bf45270 */
[----:B------:R-:W-:Y:S01]  /*57b0*/  ISETP.NE.U32.AND P2, PT, RZ, UR38, PT ;  /* 0x00000026ff007c0c */ /* 0x000fe2000bf45070 */
[----:B------:R-:W-:Y:S01]  /*57c0*/  UISETP.NE.U32.AND UP1, UPT, UR44, URZ, UPT ;  /* 0x000000ff2c00728c */ /* 0x000fe2000bf25070 */
[----:B------:R-:W-:Y:S01]  /*57d0*/  ISETP.NE.AND.EX P4, PT, R167, RZ, PT, P4 ;  /* 0x000000ffa700720c */ /* 0x000fe20003f85340 */
[----:B------:R-:W-:Y:S01]  /*57e0*/  UPLOP3.LUT UP0, UPT, UPT, UPT, UPT, 0x40, 0x4 ;  /* 0x000000000004789c */ /* 0x000fe20003f0e870 */
[----:B------:R-:W-:Y:S01]  /*57f0*/  ISETP.NE.AND.EX P2, PT, RZ, UR39, PT, P2 ;  /* 0x00000027ff007c0c */ /* 0x000fe2000bf45320 */
[----:B------:R-:W-:Y:S01]  /*5800*/  UISETP.NE.AND.EX UP1, UPT, UR45, URZ, UPT, UP1 ;  /* 0x000000ff2d00728c */ /* 0x000fe2000bf25310 */
[----:B------:R-:W-:Y:S04]  /*5810*/  PLOP3.LUT P1, PT, PT, PT, UP2, 0x80, 0x8 ;  /* 0x000000000008781c */ /* 0x000fe80003f2f028 */
[----:B------:R-:W-:Y:S06]  /*5820*/  @UP2 UPLOP3.LUT UP0, UPT, UPT, UPT, UP1, 0x80, 0x8 ;  /* 0x000000000008289c */ /* 0x000fec0003f0f010 */
[----:B------:R-:W-:Y:S01]  /*5830*/  PLOP3.LUT P0, PT, PT, PT, UP0, 0x80, 0x8 ;  /* 0x000000000008781c */ /* 0x000fe20003f0f008 */
[----:B------:R-:W-:Y:S01]  /*5840*/  @!UPT UIADD3 URZ, UPT, UPT, URZ, URZ, URZ ;  /* 0x000000fffffff290 */ /* 0x000fe2000fffe0ff */
[----:B------:R-:W-:Y:S11]  /*5850*/  BRA.U !UP1, `(.L_x_102) ;  /* 0x0000000109387547 */ /* 0x000ff6000b800000 */
[----:B------:R-:W-:Y:S01]  /*5860*/  UISETP.NE.U32.AND UP0, UPT, UR38, URZ, UPT ;  /* 0x000000ff2600728c */ /* 0x000fe2000bf05070 */
[----:B------:R-:W-:Y:S02]  /*5870*/  HFMA2 R0, -RZ, RZ, 0, 5.9604644775390625e-08 ;  /* 0x00000001ff007431 */ /* 0x000fe400000001ff */
[----:B------:R-:W-:Y:S01]  /*5880*/  IMAD.MOV.U32 R171, RZ, RZ, 0x1 ;  /* 0x00000001ffab7424 */ /* 0x000fe200078e00ff */
[----:B------:R-:W-:Y:S06]  /*5890*/  UISETP.NE.AND.EX UP0, UPT, UR39, URZ, UPT, UP0 ;  /* 0x000000ff2700728c */ /* 0x000fec000bf05300 */
[----:B------:R-:W-:Y:S05]  /*58a0*/  PLOP3.LUT P3, PT, PT, PT, UP0, 0x80, 0x8 ;  /* 0x000000000008781c */ /* 0x000fea0003f6f008 */
[----:B------:R-:W1:Y:S01]  /*58b0*/  @UP0 LDCU.64 UR6, c[0x0][0x888] ;  /* 0x00011100ff0607ac */ /* 0x000e620008000a00 */
[----:B------:R-:W-:Y:S07]  /*58c0*/  @UP0 UIMAD UR4, UR36, UR44, URZ ;  /* 0x0000002c240402a4 */ /* 0x000fee000f8e02ff */
[----:B------:R-:W-:Y:S01]  /*58d0*/  @!P3 PRMT R171, R0, 0x7610, R171 ;  /* 0x0000761000abb816 */ /* 0x000fe200000000ab */
[----:B-1----:R-:W-:Y:S03]  /*58e0*/  @UP0 UIMAD.WIDE UR6, UR4, 0x4, UR6 ;  /* 0x00000004040608a5 */ /* 0x002fe6000f8e0206 */
[----:B------:R-:W1:Y:S03]  /*58f0*/  @!UP0 LDCU UR4, c[0x0][0x880] ;  /* 0x00011000ff0487ac */ /* 0x000e660008000800 */
[----:B------:R-:W-:Y:S01]  /*5900*/  IMAD.U32 R2, RZ, RZ, UR6 ;  /* 0x00000006ff027e24 */ /* 0x000fe2000f8e00ff */
[----:B------:R-:W-:Y:S05]  /*5910*/  MOV R3, UR7 ;  /* 0x0000000700037c02 */ /* 0x000fea0008000f00 */
[----:B-----5:R2:W5:Y:S02]  /*5920*/  @P3 LDG.E R81, desc[UR46][R2.64] ;  /* 0x0000002e02513981 */ /* 0x020564000c1e1900 */
[----:B-12---:R-:W-:Y:S02]  /*5930*/  @!P3 IMAD.U32 R81, RZ, RZ, UR4 ;  /* 0x00000004ff51be24 */ /* 0x006fe4000f8e00ff */
.L_x_102:
[----:B------:R-:W-:Y:S05]  /*5940*/  @!P4 BRA `(.L_x_103) ;  /* 0x000000000020c947 */ /* 0x000fea0003800000 */
[----:B------:R-:W-:Y:S04]  /*5950*/  ISETP.NE.U32.AND P3, PT, R164, RZ, PT ;  /* 0x000000ffa400720c */ /* 0x000fe80003f65070 */
[----:B------:R-:W-:Y:S11]  /*5960*/  ISETP.NE.AND.EX P3, PT, R165, RZ, PT, P3 ;  /* 0x000000ffa500720c */ /* 0x000ff60003f65330 */
[----:B------:R-:W-:Y:S02]  /*5970*/  @!UPT UIADD3 URZ, UPT, UPT, URZ, URZ, URZ ;  /* 0x000000fffffff290 */ /* 0x000fe4000fffe0ff */
[----:B------:R-:W1:Y:S01]  /*5980*/  @P3 LDC.64 R2, c[0x0][0x8a8] ;  /* 0x00022a00ff023b82 */ /* 0x000e620000000a00 */
[----:B------:R-:W-:Y:S04]  /*5990*/  @P3 IMAD R0, R166, UR36, RZ ;  /* 0x00000024a6003c24 */ /* 0x000fe8000f8e02ff */
[----:B-1----:R-:W-:Y:S05]  /*59a0*/  @P3 IMAD.WIDE R2, R0, 0x4, R2 ;  /* 0x0000000400023825 */ /* 0x002fea00078e0202 */
[----:B-----5:R1:W5:Y:S02]  /*59b0*/  @P3 LDG.E R78, desc[UR46][R2.64] ;  /* 0x0000002e024e3981 */ /* 0x020364000c1e1900 */
[----:B-1----:R-:W2:Y:S02]  /*59c0*/  @!P3 LDC R78, c[0x0][0x8a0] ;  /* 0x00022800ff4ebb82 */ /* 0x002ea40000000800 */
.L_x_103:
[----:B-----5:R-:W-:Y:S01]  /*59d0*/  FSETP.NEU.AND P4, PT, R81, RZ, PT ;  /* 0x000000ff5100720b */ /* 0x020fe20003f8d000 */
[----:B------:R-:W-:Y:S01]  /*59e0*/  BSSY B1, `(.L_x_104) ;  /* 0x0000047000017945 */ /* 0x000fe20003800000 */
[----:B------:R-:W-:Y:S01]  /*59f0*/  SEL R5, RZ, 0xffffffff, P2 ;  /* 0xffffffffff057807 */ /* 0x000fe20001000000 */
[----:B------:R-:W-:Y:S01]  /*5a00*/  IMAD.MOV.U32 R208, RZ, RZ, 0x1 ;  /* 0x00000001ffd07424 */ /* 0x000fe200078e00ff */
[----:B------:R-:W-:Y:S01]  /*5a10*/  LOP3.LUT P3, RZ, R171, 0xff, RZ, 0xc0, !PT ;  /* 0x000000ffabff7812 */ /* 0x000fe2000786c0ff */
[C---:B------:R-:W-:Y:S01]  /*5a20*/  IMAD R80, R76.reuse, 0x80, R79 ;  /* 0x000000804c507824 */ /* 0x040fe200078e024f */
[----:B------:R-:W-:Y:S02]  /*5a30*/  @P1 SEL R0, RZ, 0xffffffff, P4 ;  /* 0xffffffffff001807 */ /* 0x000fe40002000000 */
[----:B------:R-:W-:Y:S02]  /*5a40*/  CS2R R162, SRZ ;  /* 0x0000000000a27805 */ /* 0x000fe4000001ff00 */
[----:B------:R-:W-:Y:S02]  /*5a50*/  LEA R3, R181, UR49, 0x3 ;  /* 0x00000031b5037c11 */ /* 0x000fe4000f8e18ff */
[----:B------:R-:W-:Y:S02]  /*5a60*/  CS2R R160, SRZ ;  /* 0x0000000000a07805 */ /* 0x000fe4000001ff00 */
[----:B------:R-:W-:Y:S02]  /*5a70*/  @P0 SEL R0, R5, R0, !P3 ;  /* 0x0000000005000207 */ /* 0x000fe40005800000 */
[----:B------:R-:W-:Y:S02]  /*5a80*/  CS2R R158, SRZ ;  /* 0x00000000009e7805 */ /* 0x000fe4000001ff00 */
[----:B------:R-:W-:Y:S02]  /*5a90*/  LEA R195, R76, UR49, 0x3 ;  /* 0x000000314cc37c11 */ /* 0x000fe4000f8e18ff */
[----:B------:R-:W-:Y:S02]  /*5aa0*/  CS2R R156, SRZ ;  /* 0x00000000009c7805 */ /* 0x000fe4000001ff00 */
[----:B------:R-:W-:Y:S02]  /*5ab0*/  @P1 LOP3.LUT R0, R0, 0x1, RZ, 0xc0, !PT ;  /* 0x0000000100001812 */ /* 0x000fe400078ec0ff */
[----:B------:R-:W-:Y:S02]  /*5ac0*/  CS2R R154, SRZ ;  /* 0x00000000009a7805 */ /* 0x000fe4000001ff00 */
[----:B------:R-:W-:Y:S02]  /*5ad0*/  SHF.L.U32 R2, R183, 0x1f, RZ ;  /* 0x0000001fb7027819 */ /* 0x000fe400000006ff */
[----:B------:R-:W-:Y:S02]  /*5ae0*/  CS2R R152, SRZ ;  /* 0x0000000000987805 */ /* 0x000fe4000001ff00 */
[----:B------:R-:W-:Y:S02]  /*5af0*/  ISETP.NE.U32.OR P6, PT, R0, 0x1, !P1 ;  /* 0x000000010000780c */ /* 0x000fe40004fc5470 */
[----:B------:R-:W-:Y:S02]  /*5b00*/  CS2R R150, SRZ ;  /* 0x0000000000967805 */ /* 0x000fe4000001ff00 */
[----:B------:R-:W-:Y:S02]  /*5b10*/  PLOP3.LUT P2, PT, PT, PT, UP1, 0x80, 0x8 ;  /* 0x000000000008781c */ /* 0x000fe40003f4f018 */
[----:B------:R-:W-:Y:S02]  /*5b20*/  CS2R R148, SRZ ;  /* 0x0000000000947805 */ /* 0x000fe4000001ff00 */
[----:B------:R-:W-:Y:S02]  /*5b30*/  SEL R0, RZ, 0xffffffff, P4 ;  /* 0xffffffffff007807 */ /* 0x000fe40002000000 */
[----:B------:R-:W-:Y:S03]  /*5b40*/  P2R R184, PR, RZ, 0x40 ;  /* 0x00000040ffb87803 */ /* 0x000fe60000000000 */
[----:B------:R-:W-:Y:S04]  /*5b50*/  @P6 SHF.L.U32 R4, R180, 0x1f, RZ ;  /* 0x0000001fb4046819 */ /* 0x000fe800000006ff */
[----:B------:R-:W-:Y:S01]  /*5b60*/  @P2 SEL R0, R5, R0, !P3 ;  /* 0x0000000005002207 */ /* 0x000fe20005800000 */
[----:B------:R-:W1:Y:S03]  /*5b70*/  @P6 SYNCS.PHASECHK.TRANS64.TRYWAIT P1, [R3+URZ+0x40], R4 ;  /* 0x00004004030065a7 */ /* 0x000e6600080211ff */
[----:B------:R-:W-:Y:S04]  /*5b80*/  LOP3.LUT R0, R0, 0x1, RZ, 0xc0, !PT ;  /* 0x0000000100007812 */ /* 0x000fe800078ec0ff */
[----:B------:R-:W-:Y:S04]  /*5b90*/  ISETP.NE.U32.AND P5, PT, R0, 0x1, PT ;  /* 0x000000010000780c */ /* 0x000fe80003fa5070 */
[----:B------:R-:W-:Y:S01]  /*5ba0*/  P2R R209, PR, RZ, 0x20 ;  /* 0x00000020ffd17803 */ /* 0x000fe20000000000 */
[----:B------:R3:W4:Y:S01]  /*5bb0*/  SYNCS.PHASECHK.TRANS64.TRYWAIT P0, [R195+URZ+0x90], R2 ;  /* 0x00009002c30075a7 */ /* 0x00072200080011ff */
[----:B-1----:R-:W-:Y:S01]  /*5bc0*/  @P6 SEL R208, RZ, 0x1, !P1 ;  /* 0x00000001ffd06807 */ /* 0x002fe20004800000 */
[----:B---3--:R-:W-:Y:S06]  /*5bd0*/  @!P6 BRA `(.L_x_105) ;  /* 0x00000000009ce947 */ /* 0x008fec0003800000 */
[----:B------:R-:W-:Y:S01]  /*5be0*/  @P5 IMAD R6, R181, 0x2000, R190 ;  /* 0x00002000b5065824 */ /* 0x000fe200078e02be */
[----:B------:R-:W-:Y:S01]  /*5bf0*/  ISETP.NE.AND P1, PT, R208, RZ, PT ;  /* 0x000000ffd000720c */ /* 0x000fe20003f25270 */
[----:B------:R-:W-:Y:S01]  /*5c00*/  BSSY B0, `(.L_x_106) ;  /* 0x0000010000007945 */ /* 0x000fe20003800000 */
[----:B------:R-:W-:Y:S01]  /*5c10*/  CS2R R150, SRZ ;  /* 0x0000000000967805 */ /* 0x000fe2000001ff00 */
[--C-:B------:R-:W-:Y:S01]  /*5c20*/  @P5 IMAD R7, R191, -0x10, R6.reuse ;  /* 0xfffffff0bf075824 */ /* 0x100fe200078e0206 */
[----:B------:R-:W-:Y:S01]  /*5c30*/  CS2R R148, SRZ ;  /* 0x0000000000947805 */ /* 0x000fe2000001ff00 */
[----:B------:R-:W-:Y:S01]  /*5c40*/  @P5 IMAD R5, R189, -0x10, R6 ;  /* 0xfffffff0bd055824 */ /* 0x000fe200078e0206 */
[----:B------:R-:W-:Y:S01]  /*5c50*/  CS2R R158, SRZ ;  /* 0x00000000009e7805 */ /* 0x000fe2000001ff00 */
[----:B------:R-:W-:Y:S01]  /*5c60*/  @P5 IMAD R4, R188, 0x10, R7 ;  /* 0x00000010bc045824 */ /* 0x000fe200078e0207 */
[----:B------:R-:W-:Y:S02]  /*5c70*/  CS2R R156, SRZ ;  /* 0x00000000009c7805 */ /* 0x000fe4000001ff00 */
[----:B------:R-:W-:Y:S02]  /*5c80*/  CS2R R154, SRZ ;  /* 0x00000000009a7805 */ /* 0x000fe4000001ff00 */
[----:B------:R-:W-:Y:S02]  /*5c90*/  CS2R R152, SRZ ;  /* 0x0000000000987805 */ /* 0x000fe4000001ff00 */
[----:B------:R-:W-:Y:S02]  /*5ca0*/  CS2R R162, SRZ ;  /* 0x0000000000a27805 */ /* 0x000fe4000001ff00 */
[----:B------:R-:W-:Y:S01]  /*5cb0*/  CS2R R160, SRZ ;  /* 0x0000000000a07805 */ /* 0x000fe2000001ff00 */
[----:B------:R-:W-:Y:S06]  /*5cc0*/  @P1 BRA `(.L_x_107) ;  /* 0x00000000000c1947 */ /* 0x000fec0003800000 */
[----:B------:R-:W-:Y:S04]  /*5cd0*/  SHF.L.U32 R0, R180, 0x1f, RZ ;  /* 0x0000001fb4007819 */ /* 0x000fe800000006ff */
[----:B------:R-:W1:Y:S02]  /*5ce0*/  SYNCS.PHASECHK.TRANS64.TRYWAIT P1, [R3+URZ+0x40], R0 ;  /* 0x00004000030075a7 */ /* 0x000e6400080211ff */
[----:B-1----:R-:W-:Y:S05]  /*5cf0*/  @!P1 BRA `(.L_x_108) ;  /* 0x00000034006c9947 */ /* 0x002fea0003800000 */
.L_x_107:
[----:B------:R-:W-:Y:S05]  /*5d00*/  BSYNC B0 ;  /* 0x0000000000007941 */ /* 0x000fea0003800000 */
.L_x_106:
[----:B------:R-:W-:Y:S01]  /*5d10*/  ISETP.NE.AND P1, PT, R209, RZ, PT ;  /* 0x000000ffd100720c */ /* 0x000fe20003f25270 */
[----:B-1----:R-:W-:Y:S02]  /*5d20*/  VIADD R3, R3, 0x50 ;  /* 0x0000005003037836 */ /* 0x002fe40000000000 */
[----:B------:R-:W-:Y:S02]  /*5d30*/  IMAD.U32 R0, RZ, RZ, UR37 ;  /* 0x00000025ff007e24 */ /* 0x000fe4000f8e00ff */
[----:B------:R-:W-:Y:S03]  /*5d40*/  VIADD R181, R181, 0x1 ;  /* 0x00000001b5b57836 */ /* 0x000fe60000000000 */
[----:B------:R-:W-:Y:S05]  /*5d50*/  PRMT R0, R0, 0x654, R3 ;  /* 0x0000065400007816 */ /* 0x000fea0000000003 */
[----:B------:R1:W3:Y:S04]  /*5d60*/  @P1 LDS.128 R148, [R6] ;  /* 0x0000000006941984 */ /* 0x0002e80000000c00 */
[----:B------:R1:W1:Y:S04]  /*5d70*/  @P1 LDS.128 R156, [R5+0x20] ;  /* 0x00002000059c1984 */ /* 0x0002680000000c00 */
[----:B------:R1:W1:Y:S04]  /*5d80*/  @P1 LDS.128 R152, [R7+0x10] ;  /* 0x0000100007981984 */ /* 0x0002680000000c00 */
[----:B------:R1:W1:Y:S01]  /*5d90*/  @P1 LDS.128 R160, [R4+0x10] ;  /* 0x0000100004a01984 */ /* 0x0002620000000c00 */
[C---:B------:R-:W-:Y:S01]  /*5da0*/  ISETP.NE.AND P1, PT, R181.reuse, 0x2, PT ;  /* 0x00000002b500780c */ /* 0x040fe20003f25270 */
[----:B------:R-:W-:Y:S01]  /*5db0*/  @!PT LDS RZ, [RZ] ;  /* 0x00000000fffff984 */ /* 0x000fe20000000800 */
[----:B------:R-:W-:Y:S01]  /*5dc0*/  @!PT LDS RZ, [RZ] ;  /* 0x00000000fffff984 */ /* 0x000fe20000000800 */
[----:B------:R-:W-:Y:S01]  /*5dd0*/  @!PT LDS RZ, [RZ] ;  /* 0x00000000fffff984 */ /* 0x000fe20000000800 */
[----:B------:R-:W-:Y:S01]  /*5de0*/  @!PT LDS RZ, [RZ] ;  /* 0x00000000fffff984 */ /* 0x000fe20000000800 */
[----:B------:R5:W-:Y:S06]  /*5df0*/  MEMBAR.ALL.CTA ;  /* 0x0000000000007992 */ /* 0x000bec0000008000 */
[----:B-----5:R-:W5:Y:S01]  /*5e00*/  FENCE.VIEW.ASYNC.S ;  /* 0x00000000000073c6 */ /* 0x020f620000000000 */
[----:B------:R-:W-:Y:S02]  /*5e10*/  SEL R3, RZ, 0x1, P1 ;  /* 0x00000001ff037807 */ /* 0x000fe40000800000 */
[----:B------:R-:W-:Y:S02]  /*5e20*/  SEL R181, R181, RZ, P1 ;  /* 0x000000ffb5b57207 */ /* 0x000fe40000800000 */
[----:B------:R-:W-:Y:S01]  /*5e30*/  LOP3.LUT R180, R180, R3, RZ, 0x3c, !PT ;  /* 0x00000003b4b47212 */ /* 0x000fe200078e3cff */
[----:B-----5:R1:W-:Y:S06]  /*5e40*/  SYNCS.ARRIVE.TRANS64.RED.A1T0 RZ, [R0+URZ], RZ ;  /* 0x000000ff00ff79a7 */ /* 0x0203ec00081004ff */
.L_x_105:
[----:B------:R-:W-:Y:S05]  /*5e50*/  BSYNC B1 ;  /* 0x0000000000017941 */ /* 0x000fea0003800000 */
.L_x_104:
[----:B-1----:R-:W-:Y:S04]  /*5e60*/  SHF.R.U32.HI R0, RZ, 0x15, R80 ;  /* 0x00000015ff007819 */ /* 0x002fe80000011650 */
[----:B------:R-:W-:Y:S01]  /*5e70*/  LOP3.LUT P1, RZ, R0, 0x3, R173, 0x48, !PT ;  /* 0x0000000300ff7812 */ /* 0x000fe200078248ad */
[----:B------:R-:W-:Y:S01]  /*5e80*/  @!UPT UIADD3 URZ, UPT, UPT, URZ, URZ, URZ ;  /* 0x000000fffffff290 */ /* 0x000fe2000fffe0ff */
[----:B----4-:R-:W-:Y:S11]  /*5e90*/  @P0 BRA `(.L_x_109) ;  /* 0x0000000000080947 */ /* 0x010ff60003800000 */
[----:B------:R-:W1:Y:S02]  /*5ea0*/  SYNCS.PHASECHK.TRANS64.TRYWAIT P0, [R195+URZ+0x90], R2 ;  /* 0x00009002c30075a7 */ /* 0x000e6400080011ff */
[----:B-1----:R-:W-:Y:S05]  /*5eb0*/  @!P0 BRA `(.L_x_110) ;  /* 0x0000003400108947 */ /* 0x002fea0003800000 */
.L_x_109:
[----:B------:R-:W-:Y:S04]  /*5ec0*/  BSSY.RECONVERGENT B6, `(.L_x_111) ;  /* 0x0000012000067945 */ /* 0x000fe80003800200 */
[----:B------:R-:W-:Y:S05]  /*5ed0*/  @!P1 BRA `(.L_x_112) ;  /* 0x0000000000409947 */ /* 0x000fea0003800000 */
[----:B------:R-:W4:Y:S01]  /*5ee0*/  LDCU.64 UR8, c[0x4][0x70] ;  /* 0x01000e00ff0877ac */ /* 0x000f220008000a00 */
[----:B------:R-:W-:Y:S01]  /*5ef0*/  MOV R3, 0x0 ;  /* 0x0000000000037802 */ /* 0x000fe20000000f00 */
[----:B------:R-:W-:Y:S02]  /*5f00*/  HFMA2 R12, -RZ, RZ, 0, 5.9604644775390625e-08 ;  /* 0x00000001ff0c7431 */ /* 0x000fe400000001ff */
[----:B------:R-:W-:Y:S02]  /*5f10*/  IMAD.MOV.U32 R8, RZ, RZ, 0x192 ;  /* 0x00000192ff087424 */ /* 0x000fe400078e00ff */
[----:B------:R-:W-:Y:S01]  /*5f20*/  IMAD.MOV.U32 R13, RZ, RZ, RZ ;  /* 0x000000ffff0d7224 */ /* 0x000fe200078e00ff */
[----:B------:R-:W5:Y:S01]  /*5f30*/  LDCU.64 UR6, c[0x4][0x78] ;  /* 0x01000f00ff0677ac */ /* 0x000f620008000a00 */
[----:B-1----:R-:W1:Y:S01]  /*5f40*/  LDC.64 R2, c[0x4][R3] ;  /* 0x0100000003027b82 */ /* 0x002e620000000a00 */
[----:B------:R-:W2:Y:S01]  /*5f50*/  LDCU.64 UR4, c[0x4][0x10] ;  /* 0x01000200ff0477ac */ /* 0x000ea20008000a00 */
[----:B----4-:R-:W-:Y:S01]  /*5f60*/  MOV R5, UR9 ;  /* 0x0000000900057c02 */ /* 0x010fe20008000f00 */
[----:B------:R-:W-:Y:S01]  /*5f70*/  IMAD.U32 R4, RZ, RZ, UR8 ;  /* 0x00000008ff047e24 */ /* 0x000fe2000f8e00ff */
[----:B-----5:R-:W-:Y:S01]  /*5f80*/  MOV R7, UR7 ;  /* 0x0000000700077c02 */ /* 0x020fe20008000f00 */
[----:B------:R-:W-:Y:S01]  /*5f90*/  IMAD.U32 R6, RZ, RZ, UR6 ;  /* 0x00000006ff067e24 */ /* 0x000fe2000f8e00ff */
[----:B--2---:R-:W-:Y:S01]  /*5fa0*/  MOV R11, UR5 ;  /* 0x00000005000b7c02 */ /* 0x004fe20008000f00 */
[----:B------:R-:W-:Y:S02]  /*5fb0*/  IMAD.U32 R10, RZ, RZ, UR4 ;  /* 0x00000004ff0a7e24 */ /* 0x000fe4000f8e00ff */
[----:B------:R-:W-:Y:S07]  /*5fc0*/  LEPC R20, `(.L_x_112) ;  /* 0x000000001014794e */ /* 0x000fee0000000000 */
[----:B-1-3--:R-:W-:Y:S05]  /*5fd0*/  CALL.ABS.NOINC R2 ;  /* 0x0000000002007343 */ /* 0x00afea0003c00000 */
.L_x_112:
[----:B------:R-:W-:Y:S05]  /*5fe0*/  BSYNC.RECONVERGENT B6 ;  /* 0x0000000000067941 */ /* 0x000fea0003800200 */
.L_x_111:
[-C--:B---3--:R-:W-:Y:S01]  /*5ff0*/  F2FP.F16.E5M2.UNPACK_B R83, R148.reuse ;  /* 0x00000094ff53723e */ /* 0x088fe200020004ff */
[----:B------:R-:W-:Y:S05]  /*6000*/  WARPSYNC.ALL ;  /* 0x0000000000007948 */ /* 0x000fea0003800000 */
[----:B------:R-:W-:Y:S01]  /*6010*/  R2UR UR4, R80 ;  /* 0x00000000500472ca */ /* 0x000fe200000e0000 */
[--C-:B------:R-:W-:Y:S01]  /*6020*/  HADD2.F32 R82, -RZ, R83.reuse.H0_H0 ;  /* 0x20000053ff527230 */ /* 0x100fe20000004100 */
[----:B------:R-:W-:Y:S01]  /*6030*/  F2FP.F16.E5M2.UNPACK_B R85, R148.H1 ;  /* 0x00000094ff55723e */ /* 0x000fe200030004ff */
[----:B------:R-:W-:Y:S01]  /*6040*/  HADD2.F32 R83, -RZ, R83.H1_H1 ;  /* 0x30000053ff537230 */ /* 0x000fe20000004100 */
[-C--:B------:R-:W-:Y:S01]  /*6050*/  F2FP.F16.E5M2.UNPACK_B R87, R149.reuse ;  /* 0x00000095ff57723e */ /* 0x080fe200020004ff */
[----:B------:R-:W-:Y:S01]  /*6060*/  BSSY.RECONVERGENT B0, `(.L_x_113) ;  /* 0x000011d000007945 */ /* 0x000fe20003800200 */
[----:B------:R-:W-:Y:S01]  /*6070*/  F2FP.F16.E5M2.UNPACK_B R89, R149.H1 ;  /* 0x00000095ff59723e */ /* 0x000fe200030004ff */
[----:B------:R-:W-:Y:S01]  /*6080*/  HADD2.F32 R84, -RZ, R85.H0_H0 ;  /* 0x20000055ff547230 */ /* 0x000fe20000004100 */
[-C--:B------:R-:W-:Y:S01]  /*6090*/  F2FP.F16.E5M2.UNPACK_B R91, R150.reuse ;  /* 0x00000096ff5b723e */ /* 0x080fe200020004ff */
[----:B------:R-:W-:Y:S01]  /*60a0*/  HADD2.F32 R88, -RZ, R87.H1_H1 ;  /* 0x30000057ff587230 */ /* 0x000fe20000004100 */
[----:B------:R-:W-:Y:S01]  /*60b0*/  F2FP.F16.E5M2.UNPACK_B R93, R150.H1 ;  /* 0x00000096ff5d723e */ /* 0x000fe200030004ff */
[----:B------:R-:W-:Y:S01]  /*60c0*/  HADD2.F32 R86, -RZ, R85.H1_H1 ;  /* 0x30000055ff567230 */ /* 0x000fe20000004100 */
[-C--:B------:R-:W-:Y:S01]  /*60d0*/  F2FP.F16.E5M2.UNPACK_B R95, R151.reuse ;  /* 0x00000097ff5f723e */ /* 0x080fe200020004ff */
[----:B------:R-:W2:Y:S01]  /*60e0*/  LDTM.x64 R4, tmem[UR4] ;  /* 0x00000004000479ee */ /* 0x000ea20008340000 */
[----:B------:R-:W-:Y:S01]  /*60f0*/  F2FP.F16.E5M2.UNPACK_B R97, R151.H1 ;  /* 0x00000097ff61723e */ /* 0x000fe200030004ff */
[----:B------:R-:W-:Y:S01]  /*6100*/  HADD2.F32 R85, -RZ, R87.H0_H0 ;  /* 0x20000057ff557230 */ /* 0x000fe20000004100 */
[-C--:B------:R-:W-:Y:S01]  /*6110*/  F2FP.F16.E5M2.UNPACK_B R99, R152.reuse ;  /* 0x00000098ff63723e */ /* 0x080fe200020004ff */
[----:B------:R-:W-:Y:S01]  /*6120*/  HADD2.F32 R87, -RZ, R89.H0_H0 ;  /* 0x20000059ff577230 */ /* 0x000fe20000004100 */
[----:B------:R-:W-:Y:S01]  /*6130*/  F2FP.F16.E5M2.UNPACK_B R101, R152.H1 ;  /* 0x00000098ff65723e */ /* 0x000fe200030004ff */
[----:B------:R-:W-:Y:S01]  /*6140*/  HADD2.F32 R92, -RZ, R91.H1_H1 ;  /* 0x3000005bff5c7230 */ /* 0x000fe20000004100 */
[----:B------:R-:W-:Y:S01]  /*6150*/  ISETP.NE.AND P6, PT, R184, RZ, PT ;  /* 0x000000ffb800720c */ /* 0x000fe20003fc5270 */
[----:B------:R-:W-:Y:S01]  /*6160*/  HADD2.F32 R96, -RZ, R95.H1_H1 ;  /* 0x3000005fff607230 */ /* 0x000fe20000004100 */
[----:B------:R-:W-:Y:S01]  /*6170*/  SHF.L.U32 R211, R176, 0x4, RZ ;  /* 0x00000004b0d37819 */ /* 0x000fe200000006ff */
[----:B------:R-:W-:Y:S01]  /*6180*/  HADD2.F32 R100, -RZ, R99.H1_H1 ;  /* 0x30000063ff647230 */ /* 0x000fe20000004100 */
[----:B------:R-:W-:Y:S01]  /*6190*/  SHF.L.U32 R217, R175, 0x4, RZ ;  /* 0x00000004afd97819 */ /* 0x000fe200000006ff */
[----:B------:R-:W-:Y:S01]  /*61a0*/  HADD2.F32 R90, -RZ, R89.H1_H1 ;  /* 0x30000059ff5a7230 */ /* 0x000fe20000004100 */
[C---:B------:R-:W-:Y:S01]  /*61b0*/  IADD3 R197, PT, PT, R190.reuse, R211, RZ ;  /* 0x000000d3bec57210 */ /* 0x040fe20007ffe0ff */
[----:B------:R-:W-:Y:S01]  /*61c0*/  HADD2.F32 R89, -RZ, R91.H0_H0 ;  /* 0x2000005bff597230 */ /* 0x000fe20000004100 */
[----:B------:R-:W-:Y:S01]  /*61d0*/  IADD3 R199, PT, PT, R190, R217, RZ ;  /* 0x000000d9bec77210 */ /* 0x000fe20007ffe0ff */
[--C-:B------:R-:W-:Y:S01]  /*61e0*/  HADD2.F32 R91, -RZ, R93.reuse.H0_H0 ;  /* 0x2000005dff5b7230 */ /* 0x100fe20000004100 */
[----:B------:R-:W-:Y:S01]  /*61f0*/  SHF.L.U32 R210, R188, 0x4, RZ ;  /* 0x00000004bcd27819 */ /* 0x000fe200000006ff */
[----:B------:R-:W-:Y:S01]  /*6200*/  HADD2.F32 R94, -RZ, R93.H1_H1 ;  /* 0x3000005dff5e7230 */ /* 0x000fe20000004100 */
[----:B------:R-:W-:Y:S01]  /*6210*/  F2FP.F16.E5M2.UNPACK_B R103, R153 ;  /* 0x00000099ff67723e */ /* 0x000fe200020004ff */
[----:B------:R-:W-:Y:S01]  /*6220*/  HADD2.F32 R93, -RZ, R95.H0_H0 ;  /* 0x2000005fff5d7230 */ /* 0x000fe20000004100 */
[----:B------:R-:W-:Y:S01]  /*6230*/  IADD3 R198, PT, PT, R210, R197, RZ ;  /* 0x000000c5d2c67210 */ /* 0x000fe20007ffe0ff */
[----:B------:R-:W-:Y:S01]  /*6240*/  HADD2.F32 R95, -RZ, R97.H0_H0 ;  /* 0x20000061ff5f7230 */ /* 0x000fe20000004100 */
[----:B------:R-:W-:Y:S01]  /*6250*/  F2FP.F16.E5M2.UNPACK_B R105, R153.H1 ;  /* 0x00000099ff69723e */ /* 0x000fe200030004ff */
[C---:B--2---:R-:W-:Y:S01]  /*6260*/  FMUL R0, R78.reuse, R4 ;  /* 0x000000044e007220 */ /* 0x044fe20000400000 */
[C---:B-1----:R-:W-:Y:S01]  /*6270*/  FMUL R2, R78.reuse, R5 ;  /* 0x000000054e027220 */ /* 0x042fe20000400000 */
[C---:B------:R-:W-:Y:S01]  /*6280*/  FMUL R4, R78.reuse, R8 ;  /* 0x000000084e047220 */ /* 0x040fe20000400000 */
[C---:B------:R-:W-:Y:S01]  /*6290*/  FMUL R5, R78.reuse, R9 ;  /* 0x000000094e057220 */ /* 0x040fe20000400000 */
[C---:B------:R-:W-:Y:S01]  /*62a0*/  FFMA R0, R81.reuse, R82, R0 ;  /* 0x0000005251007223 */ /* 0x040fe20000000000 */
[C---:B------:R-:W-:Y:S01]  /*62b0*/  FFMA R2, R81.reuse, R83, R2 ;  /* 0x0000005351027223 */ /* 0x040fe20000000002 */
[C---:B------:R-:W-:Y:S01]  /*62c0*/  FMUL R8, R78.reuse, R12 ;  /* 0x0000000c4e087220 */ /* 0x040fe20000400000 */
[C---:B------:R-:W-:Y:S01]  /*62d0*/  FMUL R9, R78.reuse, R13 ;  /* 0x0000000d4e097220 */ /* 0x040fe20000400000 */
[C---:B------:R-:W-:Y:S01]  /*62e0*/  FMUL R12, R78.reuse, R16 ;  /* 0x000000104e0c7220 */ /* 0x040fe20000400000 */
[C---:B------:R-:W-:Y:S01]  /*62f0*/  FMUL R13, R78.reuse, R17 ;  /* 0x000000114e0d7220 */ /* 0x040fe20000400000 */
[C---:B------:R-:W-:Y:S01]  /*6300*/  FMUL R16, R78.reuse, R20 ;  /* 0x000000144e107220 */ /* 0x040fe20000400000 */
[C---:B------:R-:W-:Y:S01]  /*6310*/  FMUL R17, R78.reuse, R21 ;  /* 0x000000154e117220 */ /* 0x040fe20000400000 */
[----:B------:R-:W-:Y:S02]  /*6320*/  HADD2.F32 R104, -RZ, R103.H1_H1 ;  /* 0x30000067ff687230 */ /* 0x000fe40000004100 */
[C---:B------:R-:W-:Y:S01]  /*6330*/  FMUL R20, R78.reuse, R24 ;  /* 0x000000184e147220 */ /* 0x040fe20000400000 */
[C---:B------:R-:W-:Y:S01]  /*6340*/  FMUL R21, R78.reuse, R25 ;  /* 0x000000194e157220 */ /* 0x040fe20000400000 */
[C---:B------:R-:W-:Y:S01]  /*6350*/  FMUL R24, R78.reuse, R28 ;  /* 0x0000001c4e187220 */ /* 0x040fe20000400000 */
[C---:B------:R-:W-:Y:S01]  /*6360*/  FMUL R25, R78.reuse, R29 ;  /* 0x0000001d4e197220 */ /* 0x040fe20000400000 */
[C---:B------:R-:W-:Y:S01]  /*6370*/  FMUL R28, R78.reuse, R32 ;  /* 0x000000204e1c7220 */ /* 0x040fe20000400000 */
[C---:B------:R-:W-:Y:S01]  /*6380*/  FMUL R29, R78.reuse, R33 ;  /* 0x000000214e1d7220 */ /* 0x040fe20000400000 */
[C---:B------:R-:W-:Y:S01]  /*6390*/  FMUL R32, R78.reuse, R36 ;  /* 0x000000244e207220 */ /* 0x040fe20000400000 */
[----:B------:R-:W-:Y:S01]  /*63a0*/  F2FP.F16.E5M2.UNPACK_B R107, R154 ;  /* 0x0000009aff6b723e */ /* 0x000fe200020004ff */
[C---:B------:R-:W-:Y:S01]  /*63b0*/  FMUL R33, R78.reuse, R37 ;  /* 0x000000254e217220 */ /* 0x040fe20000400000 */
[C---:B------:R-:W-:Y:S01]  /*63c0*/  FMUL R36, R78.reuse, R40 ;  /* 0x000000284e247220 */ /* 0x040fe20000400000 */
[----:B------:R-:W-:Y:S01]  /*63d0*/  F2FP.F16.E5M2.UNPACK_B R109, R154.H1 ;  /* 0x0000009aff6d723e */ /* 0x000fe200030004ff */
[C---:B------:R-:W-:Y:S01]  /*63e0*/  FMUL R37, R78.reuse, R41 ;  /* 0x000000294e257220 */ /* 0x040fe20000400000 */
[----:B------:R-:W-:Y:S02]  /*63f0*/  HADD2.F32 R108, -RZ, R107.H1_H1 ;  /* 0x3000006bff6c7230 */ /* 0x000fe40000004100 */
        /* <DEDUP_REMOVED lines=26> */
[C---:B------:R-:W-:Y:S01]  /*65a0*/  FFMA R3, R81.reuse, R84, R3 ;  /* 0x0000005451037223 */ /* 0x040fe20000000003 */
[C---:B------:R-:W-:Y:S01]  /*65b0*/  FFMA R7, R81.reuse, R86, R7 ;  /* 0x0000005651077223 */ /* 0x040fe20000000007 */
[----:B------:R-:W-:Y:S01]  /*65c0*/  F2FP.F16.E5M2.UNPACK_B R127, R159 ;  /* 0x0000009fff7f723e */ /* 0x000fe200020004ff */
[C---:B------:R-:W-:Y:S01]  /*65d0*/  FFMA R4, R81.reuse, R85, R4 ;  /* 0x0000005551047223 */ /* 0x040fe20000000004 */
[C---:B------:R-:W-:Y:S01]  /*65e0*/  FFMA R5, R81.reuse, R88, R5 ;  /* 0x0000005851057223 */ /* 0x040fe20000000005 */
[----:B------:R-:W-:Y:S01]  /*65f0*/  F2FP.F16.E5M2.UNPACK_B R129, R159.H1 ;  /* 0x0000009fff81723e */ /* 0x000fe200030004ff */
[----:B------:R-:W-:Y:S01]  /*6600*/  FFMA R6, R81, R87, R6 ;  /* 0x0000005751067223 */ /* 0x000fe20000000006 */
[----:B------:R-:W-:Y:S01]  /*6610*/  F2FP.SATFINITE.E5M2.F32.PACK_AB_MERGE_C R185, R7, R3, RZ ;  /* 0x0000000307b9723e */ /* 0x000fe200048060ff */
[----:B------:R-:W-:Y:S02]  /*6620*/  HADD2.F32 R124, -RZ, R123.H1_H1 ;  /* 0x3000007bff7c7230 */ /* 0x000fe40000004100 */
[----:B------:R-:W-:Y:S01]  /*6630*/  FMUL R11, R78, R11 ;  /* 0x0000000b4e0b7220 */ /* 0x000fe20000400000 */
[----:B------:R-:W-:Y:S01]  /*6640*/  HADD2.F32 R128, -RZ, R127.H1_H1 ;  /* 0x3000007fff807230 */ /* 0x000fe20000004100 */
[----:B------:R-:W-:Y:S01]  /*6650*/  F2FP.SATFINITE.E5M2.F32.PACK_AB_MERGE_C R184, R2, R0, R185 ;  /* 0x0000000002b8723e */ /* 0x000fe200048060b9 */
[C---:B------:R-:W-:Y:S01]  /*6660*/  FMUL R10, R78.reuse, R14 ;  /* 0x0000000e4e0a7220 */ /* 0x040fe20000400000 */
[C---:B------:R-:W-:Y:S01]  /*6670*/  FFMA R11, R81.reuse, R90, R11 ;  /* 0x0000005a510b7223 */ /* 0x040fe2000000000b */
[C---:B------:R-:W-:Y:S01]  /*6680*/  FFMA R8, R81.reuse, R89, R8 ;  /* 0x0000005951087223 */ /* 0x040fe20000000008 */
[----:B------:R-:W-:Y:S01]  /*6690*/  FFMA R9, R81, R92, R9 ;  /* 0x0000005c51097223 */ /* 0x000fe20000000009 */
[----:B------:R-:W-:Y:S01]  /*66a0*/  F2FP.F16.E5M2.UNPACK_B R131, R160 ;  /* 0x000000a0ff83723e */ /* 0x000fe200020004ff */
[----:B------:R-:W-:Y:S01]  /*66b0*/  HADD2.F32 R98, -RZ, R97.H1_H1 ;  /* 0x30000061ff627230 */ /* 0x000fe20000004100 */
[----:B------:R-:W-:Y:S01]  /*66c0*/  F2FP.SATFINITE.E5M2.F32.PACK_AB_MERGE_C R186, R11, R6, RZ ;  /* 0x000000060bba723e */ /* 0x000fe200048060ff */
[----:B------:R-:W-:Y:S01]  /*66d0*/  FFMA R10, R81, R91, R10 ;  /* 0x0000005b510a7223 */ /* 0x000fe2000000000a */
[----:B------:R-:W-:Y:S02]  /*66e0*/  HADD2.F32 R97, -RZ, R99.H0_H0 ;  /* 0x20000063ff617230 */ /* 0x000fe40000004100 */
[C---:B------:R-:W-:Y:S01]  /*66f0*/  FMUL R15, R78.reuse, R15 ;  /* 0x0000000f4e0f7220 */ /* 0x040fe20000400000 */
[----:B------:R-:W-:Y:S01]  /*6700*/  F2FP.SATFINITE.E5M2.F32.PACK_AB_MERGE_C R185, R5, R4, R186 ;  /* 0x0000000405b9723e */ /* 0x000fe200048060ba */
[----:B------:R-:W-:Y:S02]  /*6710*/  HADD2.F32 R132, -RZ, R131.H1_H1 ;  /* 0x30000083ff847230 */ /* 0x000fe40000004100 */
[C---:B------:R-:W-:Y:S01]  /*6720*/  FMUL R14, R78.reuse, R18 ;  /* 0x000000124e0e7220 */ /* 0x040fe20000400000 */
[C---:B------:R-:W-:Y:S01]  /*6730*/  FFMA R15, R81.reuse, R94, R15 ;  /* 0x0000005e510f7223 */ /* 0x040fe2000000000f */
[C---:B------:R-:W-:Y:S01]  /*6740*/  FFMA R12, R81.reuse, R93, R12 ;  /* 0x0000005d510c7223 */ /* 0x040fe2000000000c */
[----:B------:R-:W-:Y:S01]  /*6750*/  FFMA R13, R81, R96, R13 ;  /* 0x00000060510d7223 */ /* 0x000fe2000000000d */
[----:B------:R-:W-:Y:S01]  /*6760*/  F2FP.F16.E5M2.UNPACK_B R133, R160.H1 ;  /* 0x000000a0ff85723e */ /* 0x000fe200030004ff */
[--C-:B------:R-:W-:Y:S01]  /*6770*/  HADD2.F32 R99, -RZ, R101.reuse.H0_H0 ;  /* 0x20000065ff637230 */ /* 0x100fe20000004100 */
[----:B------:R-:W-:Y:S01]  /*6780*/  F2FP.SATFINITE.E5M2.F32.PACK_AB_MERGE_C R186, R15, R10, RZ ;  /* 0x0000000a0fba723e */ /* 0x000fe200048060ff */
[----:B------:R-:W-:Y:S01]  /*6790*/  FFMA R14, R81, R95, R14 ;  /* 0x0000005f510e7223 */ /* 0x000fe2000000000e */
[C---:B------:R-:W-:Y:S01]  /*67a0*/  FMUL R19, R78.reuse, R19 ;  /* 0x000000134e137220 */ /* 0x040fe20000400000 */
[----:B------:R-:W-:Y:S01]  /*67b0*/  HADD2.F32 R102, -RZ, R101.H1_H1 ;  /* 0x30000065ff667230 */ /* 0x000fe20000004100 */
[----:B------:R-:W-:Y:S01]  /*67c0*/  F2FP.SATFINITE.E5M2.F32.PACK_AB_MERGE_C R186, R9, R8, R186 ;  /* 0x0000000809ba723e */ /* 0x000fe200048060ba */
[----:B------:R-:W-:Y:S02]  /*67d0*/  HADD2.F32 R101, -RZ, R103.H0_H0 ;  /* 0x20000067ff657230 */ /* 0x000fe40000004100 */
[C---:B------:R-:W-:Y:S01]  /*67e0*/  FFMA R19, R81.reuse, R98, R19 ;  /* 0x0000006251137223 */ /* 0x040fe20000000013 */
[C---:B------:R-:W-:Y:S01]  /*67f0*/  FFMA R16, R81.reuse, R97, R16 ;  /* 0x0000006151107223 */ /* 0x040fe20000000010 */
[----:B------:R-:W-:Y:S01]  /*6800*/  FFMA R17, R81, R100, R17 ;  /* 0x0000006451117223 */ /* 0x000fe20000000011 */
[C---:B------:R-:W-:Y:S01]  /*6810*/  FMUL R18, R78.reuse, R22 ;  /* 0x000000164e127220 */ /* 0x040fe20000400000 */
[----:B------:R-:W-:Y:S01]  /*6820*/  F2FP.F16.E5M2.UNPACK_B R135, R161 ;  /* 0x000000a1ff87723e */ /* 0x000fe200020004ff */
        /* <DEDUP_REMOVED lines=10> */
[----:B------:R1:W-:Y:S01]  /*68d0*/  STS.128 [R172+UR49+0x4200], R184 ;  /* 0x004200b8ac007988 */ /* 0x0003e20008000c31 */
[----:B------:R-:W-:Y:S01]  /*68e0*/  HADD2.F32 R136, -RZ, R135.H1_H1 ;  /* 0x30000087ff887230 */ /* 0x000fe20000004100 */
[----:B------:R-:W-:Y:S01]  /*68f0*/  F2FP.SATFINITE.E5M2.F32.PACK_AB_MERGE_C R200, R23, R18, RZ ;  /* 0x0000001217c8723e */ /* 0x000fe200048060ff */
[C---:B------:R-:W-:Y:S01]  /*6900*/  FMUL R22, R78.reuse, R26 ;  /* 0x0000001a4e167220 */ /* 0x040fe20000400000 */
[C---:B------:R-:W-:Y:S01]  /*6910*/  FMUL R27, R78.reuse, R27 ;  /* 0x0000001b4e1b7220 */ /* 0x040fe20000400000 */
[--C-:B------:R-:W-:Y:S01]  /*6920*/  HADD2.F32 R107, -RZ, R109.reuse.H0_H0 ;  /* 0x2000006dff6b7230 */ /* 0x100fe20000004100 */
[----:B------:R-:W-:Y:S01]  /*6930*/  F2FP.SATFINITE.E5M2.F32.PACK_AB_MERGE_C R200, R17, R16, R200 ;  /* 0x0000001011c8723e */ /* 0x000fe200048060c8 */
[C---:B------:R-:W-:Y:S01]  /*6940*/  FFMA R22, R81.reuse, R103, R22 ;  /* 0x0000006751167223 */ /* 0x040fe20000000016 */
[C---:B------:R-:W-:Y:S01]  /*6950*/  FFMA R27, R81.reuse, R106, R27 ;  /* 0x0000006a511b7223 */ /* 0x040fe2000000001b */
[C---:B------:R-:W-:Y:S01]  /*6960*/  FFMA R24, R81.reuse, R105, R24 ;  /* 0x0000006951187223 */ /* 0x040fe20000000018 */
[----:B------:R-:W-:Y:S01]  /*6970*/  F2FP.F16.E5M2.UNPACK_B R137, R161.H1 ;  /* 0x000000a1ff89723e */ /* 0x000fe200030004ff */
[----:B------:R-:W-:Y:S02]  /*6980*/  HADD2.F32 R110, -RZ, R109.H1_H1 ;  /* 0x3000006dff6e7230 */ /* 0x000fe40000004100 */
[----:B------:R-:W-:Y:S01]  /*6990*/  FFMA R25, R81, R108, R25 ;  /* 0x0000006c51197223 */ /* 0x000fe20000000019 */
[----:B------:R-:W-:Y:S01]  /*69a0*/  F2FP.SATFINITE.E5M2.F32.PACK_AB_MERGE_C R201, R27, R22, RZ ;  /* 0x000000161bc9723e */ /* 0x000fe200048060ff */
[----:B------:R-:W-:Y:S02]  /*69b0*/  HADD2.F32 R109, -RZ, R111.H0_H0 ;  /* 0x2000006fff6d7230 */ /* 0x000fe40000004100 */
[C---:B------:R-:W-:Y:S01]  /*69c0*/  FMUL R26, R78.reuse, R30 ;  /* 0x0000001e4e1a7220 */ /* 0x040fe20000400000 */
[C---:B------:R-:W-:Y:S01]  /*69d0*/  FMUL R31, R78.reuse, R31 ;  /* 0x0000001f4e1f7220 */ /* 0x040fe20000400000 */
[--C-:B------:R-:W-:Y:S01]  /*69e0*/  HADD2.F32 R111, -RZ, R113.reuse.H0_H0 ;  /* 0x20000071ff6f7230 */ /* 0x100fe20000004100 */
[----:B------:R-:W-:Y:S01]  /*69f0*/  F2FP.SATFINITE.E5M2.F32.PACK_AB_MERGE_C R201, R21, R20, R201 ;  /* 0x0000001415c9723e */ /* 0x000fe200048060c9 */
[C---:B------:R-:W-:Y:S01]  /*6a00*/  FFMA R26, R81.reuse, R107, R26 ;  /* 0x0000006b511a7223 */ /* 0x040fe2000000001a */
[C---:B------:R-:W-:Y:S01]  /*6a10*/  FFMA R31, R81.reuse, R110, R31 ;  /* 0x0000006e511f7223 */ /* 0x040fe2000000001f */
[C---:B------:R-:W-:Y:S01]  /*6a20*/  FFMA R28, R81.reuse, R109, R28 ;  /* 0x0000006d511c7223 */ /* 0x040fe2000000001c */
[----:B------:R-:W-:Y:S01]  /*6a30*/  F2FP.F16.E5M2.UNPACK_B R139, R162 ;  /* 0x000000a2ff8b723e */ /* 0x000fe200020004ff */
[----:B------:R-:W-:Y:S02]  /*6a40*/  HADD2.F32 R114, -RZ, R113.H1_H1 ;  /* 0x30000071ff727230 */ /* 0x000fe40000004100 */
[----:B------:R-:W-:Y:S01]  /*6a50*/  FFMA R29, R81, R112, R29 ;  /* 0x00000070511d7223 */ /* 0x000fe2000000001d */
[----:B------:R-:W-:Y:S01]  /*6a60*/  F2FP.SATFINITE.E5M2.F32.PACK_AB_MERGE_C R202, R31, R26, RZ ;  /* 0x0000001a1fca723e */ /* 0x000fe200048060ff */
[----:B------:R-:W-:Y:S02]  /*6a70*/  HADD2.F32 R113, -RZ, R115.H0_H0 ;  /* 0x20000073ff717230 */ /* 0x000fe40000004100 */
[C---:B------:R-:W-:Y:S01]  /*6a80*/  FMUL R30, R78.reuse, R34 ;  /* 0x000000224e1e7220 */ /* 0x040fe20000400000 */
[----:B------:R-:W-:Y:S01]  /*6a90*/  HADD2.F32 R140, -RZ, R139.H1_H1 ;  /* 0x3000008bff8c7230 */ /* 0x000fe20000004100 */
[----:B------:R-:W-:Y:S01]  /*6aa0*/  F2FP.SATFINITE.E5M2.F32.PACK_AB_MERGE_C R202, R25, R24, R202 ;  /* 0x0000001819ca723e */ /* 0x000fe200048060ca */
[C---:B------:R-:W-:Y:S01]  /*6ab0*/  FMUL R35, R78.reuse, R35 ;  /* 0x000000234e237220 */ /* 0x040fe20000400000 */
[--C-:B------:R-:W-:Y:S02]  /*6ac0*/  HADD2.F32 R115, -RZ, R117.reuse.H0_H0 ;  /* 0x20000075ff737230 */ /* 0x100fe40000004100 */
[C---:B------:R-:W-:Y:S01]  /*6ad0*/  FFMA R30, R81.reuse, R111, R30 ;  /* 0x0000006f511e7223 */ /* 0x040fe2000000001e */
[----:B------:R-:W-:Y:S02]  /*6ae0*/  HADD2.F32 R118, -RZ, R117.H1_H1 ;  /* 0x30000075ff767230 */ /* 0x000fe40000004100 */
[C---:B------:R-:W-:Y:S01]  /*6af0*/  FFMA R35, R81.reuse, R114, R35 ;  /* 0x0000007251237223 */ /* 0x040fe20000000023 */
[C---:B------:R-:W-:Y:S01]  /*6b00*/  FFMA R32, R81.reuse, R113, R32 ;  /* 0x0000007151207223 */ /* 0x040fe20000000020 */
[----:B------:R-:W-:Y:S01]  /*6b10*/  F2FP.F16.E5M2.UNPACK_B R141, R162.H1 ;  /* 0x000000a2ff8d723e */ /* 0x000fe200030004ff */
[----:B------:R-:W-:Y:S01]  /*6b20*/  FFMA R33, R81, R116, R33 ;  /* 0x0000007451217223 */ /* 0x000fe20000000021 */
[----:B------:R-:W-:Y:S01]  /*6b30*/  HADD2.F32 R117, -RZ, R119.H0_H0 ;  /* 0x20000077ff757230 */ /* 0x000fe20000004100 */
        /* <DEDUP_REMOVED lines=9> */
[----:B------:R1:W-:Y:S01]  /*6bd0*/  STS.128 [R197+0x4010], R200 ;  /* 0x004010c8c5007388 */ /* 0x0003e20000000c00 */
[----:B------:R-:W-:Y:S01]  /*6be0*/  FFMA R37, R81, R120, R37 ;  /* 0x0000007851257223 */ /* 0x000fe20000000025 */
[----:B------:R-:W-:Y:S01]  /*6bf0*/  F2FP.SATFINITE.E5M2.F32.PACK_AB_MERGE_C R204, R39, R34, RZ ;  /* 0x0000002227cc723e */ /* 0x000fe200048060ff */
[----:B------:R-:W-:Y:S02]  /*6c00*/  HADD2.F32 R122, -RZ, R121.H1_H1 ;  /* 0x30000079ff7a7230 */ /* 0x000fe40000004100 */
[C---:B------:R-:W-:Y:S01]  /*6c10*/  FMUL R38, R78.reuse, R42 ;  /* 0x0000002a4e267220 */ /* 0x040fe20000400000 */
[----:B------:R-:W-:Y:S01]  /*6c20*/  HADD2.F32 R121, -RZ, R123.H0_H0 ;  /* 0x2000007bff797230 */ /* 0x000fe20000004100 */
[----:B------:R-:W-:Y:S01]  /*6c30*/  F2FP.SATFINITE.E5M2.F32.PACK_AB_MERGE_C R204, R33, R32, R204 ;  /* 0x0000002021cc723e */ /* 0x000fe200048060cc */
[----:B------:R-:W-:Y:S02]  /*6c40*/  HADD2.F32 R144, -RZ, R143.H1_H1 ;  /* 0x3000008fff907230 */ /* 0x000fe40000004100 */
[C---:B------:R-:W-:Y:S01]  /*6c50*/  FFMA R38, R81.reuse, R119, R38 ;  /* 0x0000007751267223 */ /* 0x040fe20000000026 */
[C---:B------:R-:W-:Y:S01]  /*6c60*/  FMUL R43, R78.reuse, R43 ;  /* 0x0000002b4e2b7220 */ /* 0x040fe20000400000 */
[--C-:B------:R-:W-:Y:S02]  /*6c70*/  HADD2.F32 R123, -RZ, R125.reuse.H0_H0 ;  /* 0x2000007dff7b7230 */ /* 0x100fe40000004100 */
[C---:B------:R-:W-:Y:S01]  /*6c80*/  FMUL R42, R78.reuse, R46 ;  /* 0x0000002e4e2a7220 */ /* 0x040fe20000400000 */
[----:B------:R-:W-:Y:S02]  /*6c90*/  HADD2.F32 R126, -RZ, R125.H1_H1 ;  /* 0x3000007dff7e7230 */ /* 0x000fe40000004100 */
[C---:B------:R-:W-:Y:S01]  /*6ca0*/  FFMA R43, R81.reuse, R122, R43 ;  /* 0x0000007a512b7223 */ /* 0x040fe2000000002b */
[----:B------:R-:W-:Y:S01]  /*6cb0*/  F2FP.F16.E5M2.UNPACK_B R145, R163.H1 ;  /* 0x000000a3ff91723e */ /* 0x000fe200030004ff */
[C---:B------:R-:W-:Y:S01]  /*6cc0*/  FFMA R40, R81.reuse, R121, R40 ;  /* 0x0000007951287223 */ /* 0x040fe20000000028 */
[----:B------:R-:W-:Y:S01]  /*6cd0*/  FFMA R41, R81, R124, R41 ;  /* 0x0000007c51297223 */ /* 0x000fe20000000029 */
[----:B------:R-:W-:Y:S01]  /*6ce0*/  ISETP.NE.AND P0, PT, R193, RZ, PT ;  /* 0x000000ffc100720c */ /* 0x000fe20003f05270 */
[----:B------:R-:W-:Y:S01]  /*6cf0*/  HADD2.F32 R125, -RZ, R127.H0_H0 ;  /* 0x2000007fff7d7230 */ /* 0x000fe20000004100 */
[----:B------:R-:W-:Y:S01]  /*6d00*/  F2FP.SATFINITE.E5M2.F32.PACK_AB_MERGE_C R205, R43, R38, RZ ;  /* 0x000000262bcd723e */ /* 0x000fe200048060ff */
[----:B------:R-:W-:Y:S01]  /*6d10*/  FFMA R42, R81, R123, R42 ;  /* 0x0000007b512a7223 */ /* 0x000fe2000000002a */
[C---:B------:R-:W-:Y:S01]  /*6d20*/  FMUL R47, R78.reuse, R47 ;  /* 0x0000002f4e2f7220 */ /* 0x040fe20000400000 */
[--C-:B------:R-:W-:Y:S01]  /*6d30*/  HADD2.F32 R127, -RZ, R129.reuse.H0_H0 ;  /* 0x20000081ff7f7230 */ /* 0x100fe20000004100 */
[----:B------:R-:W-:Y:S01]  /*6d40*/  F2FP.SATFINITE.E5M2.F32.PACK_AB_MERGE_C R205, R37, R36, R205 ;  /* 0x0000002425cd723e */ /* 0x000fe200048060cd */
[----:B------:R-:W-:Y:S02]  /*6d50*/  HADD2.F32 R130, -RZ, R129.H1_H1 ;  /* 0x30000081ff827230 */ /* 0x000fe40000004100 */
[C---:B------:R-:W-:Y:S01]  /*6d60*/  FFMA R47, R81.reuse, R126, R47 ;  /* 0x0000007e512f7223 */ /* 0x040fe2000000002f */
[C---:B------:R-:W-:Y:S01]  /*6d70*/  FFMA R44, R81.reuse, R125, R44 ;  /* 0x0000007d512c7223 */ /* 0x040fe2000000002c */
[C---:B------:R-:W-:Y:S01]  /*6d80*/  FFMA R45, R81.reuse, R128, R45 ;  /* 0x00000080512d7223 */ /* 0x040fe2000000002d */
[----:B------:R-:W-:Y:S02]  /*6d90*/  HADD2.F32 R129, -RZ, R131.H0_H0 ;  /* 0x20000083ff817230 */ /* 0x000fe40000004100 */
[C---:B------:R-:W-:Y:S01]  /*6da0*/  FMUL R46, R78.reuse, R50 ;  /* 0x000000324e2e7220 */ /* 0x040fe20000400000 */
[C---:B------:R-:W-:Y:S01]  /*6db0*/  FMUL R51, R78.reuse, R51 ;  /* 0x000000334e337220 */ /* 0x040fe20000400000 */
[--C-:B------:R-:W-:Y:S02]  /*6dc0*/  HADD2.F32 R131, -RZ, R133.reuse.H0_H0 ;  /* 0x20000085ff837230 */ /* 0x100fe40000004100 */
[C---:B------:R-:W-:Y:S01]  /*6dd0*/  FMUL R50, R78.reuse, R54 ;  /* 0x000000364e327220 */ /* 0x040fe20000400000 */
[C---:B------:R-:W-:Y:S01]  /*6de0*/  FFMA R46, R81.reuse, R127, R46 ;  /* 0x0000007f512e7223 */ /* 0x040fe2000000002e */
[----:B------:R-:W-:Y:S02]  /*6df0*/  HADD2.F32 R134, -RZ, R133.H1_H1 ;  /* 0x30000085ff867230 */ /* 0x000fe40000004100 */
[C---:B------:R-:W-:Y:S01]  /*6e00*/  FFMA R51, R81.reuse, R130, R51 ;  /* 0x0000008251337223 */ /* 0x040fe20000000033 */
[----:B------:R-:W-:Y:S02]  /*6e10*/  HADD2.F32 R133, -RZ, R135.H0_H0 ;  /* 0x20000087ff857230 */ /* 0x000fe40000004100 */
[C---:B------:R-:W-:Y:S01]  /*6e20*/  FMUL R55, R78.reuse, R55 ;  /* 0x000000374e377220 */ /* 0x040fe20000400000 */
[C---:B------:R-:W-:Y:S01]  /*6e30*/  FFMA R48, R81.reuse, R129, R48 ;  /* 0x0000008151307223 */ /* 0x040fe20000000030 */
[C---:B------:R-:W-:Y:S01]  /*6e40*/  FFMA R49, R81.reuse, R132, R49 ;  /* 0x0000008451317223 */ /* 0x040fe20000000031 */
[--C-:B------:R-:W-:Y:S02]  /*6e50*/  HADD2.F32 R135, -RZ, R137.reuse.H0_H0 ;  /* 0x20000089ff877230 */ /* 0x100fe40000004100 */
[C---:B------:R-:W-:Y:S01]  /*6e60*/  FFMA R50, R81.reuse, R131, R50 ;  /* 0x0000008351327223 */ /* 0x040fe20000000032 */
[----:B------:R-:W-:Y:S02]  /*6e70*/  HADD2.F32 R138, -RZ, R137.H1_H1 ;  /* 0x30000089ff8a7230 */ /* 0x000fe40000004100 */
[C---:B------:R-:W-:Y:S01]  /*6e80*/  FMUL R54, R78.reuse, R58 ;  /* 0x0000003a4e367220 */ /* 0x040fe20000400000 */
[----:B------:R-:W-:Y:S02]  /*6e90*/  HADD2.F32 R137, -RZ, R139.H0_H0 ;  /* 0x2000008bff897230 */ /* 0x000fe40000004100 */
[C---:B------:R-:W-:Y:S01]  /*6ea0*/  FFMA R55, R81.reuse, R134, R55 ;  /* 0x0000008651377223 */ /* 0x040fe20000000037 */
        /* <DEDUP_REMOVED lines=16> */
[----:B------:R-:W-:Y:S01]  /*6fb0*/  FFMA R63, R81, R142, R63 ;  /* 0x0000008e513f7223 */ /* 0x000fe2000000003f */
[----:B------:R-:W-:Y:S01]  /*6fc0*/  FMUL R67, R78, R67 ;  /* 0x000000434e437220 */ /* 0x000fe20000400000 */
[----:B------:R-:W-:Y:S01]  /*6fd0*/  F2FP.SATFINITE.E5M2.F32.PACK_AB_MERGE_C R206, R47, R42, RZ ;  /* 0x0000002a2fce723e */ /* 0x000fe200048060ff */
[----:B------:R-:W-:Y:S01]  /*6fe0*/  FFMA R60, R81, R141, R60 ;  /* 0x0000008d513c7223 */ /* 0x000fe2000000003c */
[----:B------:R-:W-:Y:S01]  /*6ff0*/  F2FP.SATFINITE.E5M2.F32.PACK_AB_MERGE_C R207, R51, R46, RZ ;  /* 0x0000002e33cf723e */ /* 0x000fe200048060ff */
[C---:B------:R-:W-:Y:S01]  /*7000*/  FFMA R61, R81.reuse, R144, R61 ;  /* 0x00000090513d7223 */ /* 0x040fe2000000003d */
[C---:B------:R-:W-:Y:S01]  /*7010*/  FFMA R62, R81.reuse, R143, R62 ;  /* 0x0000008f513e7223 */ /* 0x040fe2000000003e */
[----:B------:R-:W-:Y:S01]  /*7020*/  FFMA R67, R81, R146, R67 ;  /* 0x0000009251437223 */ /* 0x000fe20000000043 */
[----:B------:R-:W-:Y:S02]  /*7030*/  F2FP.SATFINITE.E5M2.F32.PACK_AB_MERGE_C R206, R41, R40, R206 ;  /* 0x0000002829ce723e */ /* 0x000fe400048060ce */
[----:B------:R-:W-:Y:S02]  /*7040*/  F2FP.SATFINITE.E5M2.F32.PACK_AB_MERGE_C R207, R45, R44, R207 ;  /* 0x0000002c2dcf723e */ /* 0x000fe400048060cf */
[----:B------:R-:W-:Y:S02]  /*7050*/  F2FP.SATFINITE.E5M2.F32.PACK_AB_MERGE_C R212, R55, R50, RZ ;  /* 0x0000003237d4723e */ /* 0x000fe400048060ff */
[----:B------:R-:W-:Y:S01]  /*7060*/  F2FP.SATFINITE.E5M2.F32.PACK_AB_MERGE_C R213, R59, R54, RZ ;  /* 0x000000363bd5723e */ /* 0x000fe200048060ff */
[----:B------:R1:W-:Y:S01]  /*7070*/  STS.128 [R199+0x4020], R204 ;  /* 0x004020ccc7007388 */ /* 0x0003e20000000c00 */
[----:B------:R-:W-:Y:S02]  /*7080*/  F2FP.SATFINITE.E5M2.F32.PACK_AB_MERGE_C R214, R63, R58, RZ ;  /* 0x0000003a3fd6723e */ /* 0x000fe400048060ff */
[----:B------:R-:W-:Y:S02]  /*7090*/  F2FP.SATFINITE.E5M2.F32.PACK_AB_MERGE_C R215, R67, R62, RZ ;  /* 0x0000003e43d7723e */ /* 0x000fe400048060ff */
[----:B------:R-:W-:Y:S02]  /*70a0*/  F2FP.SATFINITE.E5M2.F32.PACK_AB_MERGE_C R212, R49, R48, R212 ;  /* 0x0000003031d4723e */ /* 0x000fe400048060d4 */
[----:B------:R-:W-:Y:S02]  /*70b0*/  F2FP.SATFINITE.E5M2.F32.PACK_AB_MERGE_C R213, R53, R52, R213 ;  /* 0x0000003435d5723e */ /* 0x000fe400048060d5 */
[----:B------:R-:W-:Y:S02]  /*70c0*/  F2FP.SATFINITE.E5M2.F32.PACK_AB_MERGE_C R214, R57, R56, R214 ;  /* 0x0000003839d6723e */ /* 0x000fe400048060d6 */
[----:B------:R-:W-:Y:S02]  /*70d0*/  F2FP.SATFINITE.E5M2.F32.PACK_AB_MERGE_C R215, R61, R60, R215 ;  /* 0x0000003c3dd7723e */ /* 0x000fe400048060d7 */
[----:B------:R-:W-:Y:S02]  /*70e0*/  LEA R216, R181, UR49, 0x3 ;  /* 0x00000031b5d87c11 */ /* 0x000fe4000f8e18ff */
[----:B------:R-:W-:Y:S01]  /*70f0*/  @P6 SHF.L.U32 R219, R180, 0x1f, RZ ;  /* 0x0000001fb4db6819 */ /* 0x000fe200000006ff */
[----:B------:R1:W-:Y:S01]  /*7100*/  STS.128 [R198+0x4010], R212 ;  /* 0x004010d4c6007388 */ /* 0x0003e20000000c00 */
[----:B------:R-:W-:Y:S01]  /*7110*/  @!PT LDS RZ, [RZ] ;  /* 0x00000000fffff984 */ /* 0x000fe20000000800 */
[----:B------:R-:W-:Y:S01]  /*7120*/  @!PT LDS RZ, [RZ] ;  /* 0x00000000fffff984 */ /* 0x000fe20000000800 */
[----:B------:R-:W-:Y:S01]  /*7130*/  @!PT LDS RZ, [RZ] ;  /* 0x00000000fffff984 */ /* 0x000fe20000000800 */
[----:B------:R-:W-:Y:S01]  /*7140*/  @!PT LDS RZ, [RZ] ;  /* 0x00000000fffff984 */ /* 0x000fe20000000800 */
[----:B------:R2:W-:Y:S07]  /*7150*/  MEMBAR.ALL.CTA ;  /* 0x0000000000007992 */ /* 0x0005ee0000008000 */
[----:B--2---:R-:W2:Y:S02]  /*7160*/  FENCE.VIEW.ASYNC.S ;  /* 0x00000000000073c6 */ /* 0x004ea40000000000 */
[----:B--2---:R-:W-:Y:S06]  /*7170*/  BAR.SYNC.DEFER_BLOCKING 0x1, 0x80 ;  /* 0x0042000000007b1d */ /* 0x004fec0000010000 */
[----:B------:R-:W-:Y:S05]  /*7180*/  @P0 BRA `(.L_x_114) ;  /* 0x0000000000280947 */ /* 0x000fea0003800000 */
[----:B------:R-:W-:Y:S02]  /*7190*/  UIADD3 UR4, UPT, UPT, UR49, 0x4200, URZ ;  /* 0x0000420031047890 */ /* 0x000fe4000fffe0ff */
[----:B------:R-:W-:Y:S01]  /*71a0*/  UIADD3 UR6, UP0, UPT, UR52, 0x680, URZ ;  /* 0x0000068034067890 */ /* 0x000fe2000ff1e0ff */
[----:B------:R-:W-:Y:S03]  /*71b0*/  UMOV UR43, UR36 ;  /* 0x00000024002b7c82 */ /* 0x000fe60008000000 */
[----:B------:R-:W-:Y:S01]  /*71c0*/  MOV R192, UR4 ;  /* 0x0000000400c07c02 */ /* 0x000fe20008000f00 */
[----:B------:R-:W-:Y:S03]  /*71d0*/  UIADD3.X UR7, UPT, UPT, URZ, UR53, URZ, UP0, !UPT ;  /* 0x00000035ff077290 */ /* 0x000fe600087fe4ff */
[----:B------:R-:W-:Y:S11]  /*71e0*/  R2UR UR40, R192 ;  /* 0x00000000c02872ca */ /* 0x000ff600000e0000 */
[----:B------:R-:W-:Y:S02]  /*71f0*/  @!UPT UIADD3 URZ, UPT, UPT, URZ, URZ, URZ ;  /* 0x000000fffffff290 */ /* 0x000fe4000fffe0ff */
[----:B------:R2:W-:Y:S01]  /*7200*/  UTMASTG.3D [UR40], [UR6] ;  /* 0x00000028060073b5 */ /* 0x0005e20008010000 */
[----:B------:R0:W-:Y:S01]  /*7210*/  UTMACMDFLUSH ;  /* 0x00000000000079b7 */ /* 0x0001e20000000000 */
[----:B--2---:R-:W-:Y:S04]  /*7220*/  DEPBAR.LE SB0, 0x1 ;  /* 0x000080400000791a */ /* 0x004fe80000000000 */
.L_x_114:
[----:B------:R-:W-:Y:S05]  /*7230*/  BSYNC.RECONVERGENT B0 ;  /* 0x0000000000007941 */ /* 0x000fea0003800200 */
.L_x_113:
[----:B------:R-:W-:Y:S06]  /*7240*/  BAR.SYNC.DEFER_BLOCKING 0x1, 0x80 ;  /* 0x0042000000007b1d */ /* 0x000fec0000010000 */
[----:B------:R-:W2:Y:S01]  /*7250*/  @P6 SYNCS.PHASECHK.TRANS64.TRYWAIT P0, [R216+URZ+0x40], R219 ;  /* 0x000040dbd80065a7 */ /* 0x000ea200080011ff */
[----:B------:R-:W-:Y:S01]  /*7260*/  BSSY B1, `(.L_x_115) ;  /* 0x0000023000017945 */ /* 0x000fe20003800000 */
[----:B--2---:R-:W-:Y:S03]  /*7270*/  @P6 SEL R208, RZ, 0x1, !P0 ;  /* 0x00000001ffd06807 */ /* 0x004fe60004000000 */
[----:B------:R-:W-:Y:S05]  /*7280*/  @!P6 BRA `(.L_x_116) ;  /* 0x000000000080e947 */ /* 0x000fea0003800000 */
[----:B------:R-:W-:Y:S01]  /*7290*/  ISETP.NE.AND P1, PT, R209, RZ, PT ;  /* 0x000000ffd100720c */ /* 0x000fe20003f25270 */
[----:B------:R-:W-:Y:S01]  /*72a0*/  BSSY B0, `(.L_x_117) ;  /* 0x000000a000007945 */ /* 0x000fe20003800000 */
[----:B------:R-:W-:Y:S11]  /*72b0*/  ISETP.NE.AND P0, PT, R208, RZ, PT ;  /* 0x000000ffd000720c */ /* 0x000ff60003f05270 */
[----:B------:R-:W-:Y:S04]  /*72c0*/  @P1 IMAD R0, R181, 0x2000, R190 ;  /* 0x00002000b5001824 */ /* 0x000fe800078e02be */
[C---:B------:R-:W-:Y:S01]  /*72d0*/  @P1 IMAD.IADD R211, R0.reuse, 0x1, R211 ;  /* 0x0000000100d31824 */ /* 0x040fe200078e02d3 */
[----:B------:R-:W-:Y:S03]  /*72e0*/  @P1 IADD3 R217, PT, PT, R0, R217, RZ ;  /* 0x000000d900d91210 */ /* 0x000fe60007ffe0ff */
[----:B------:R-:W-:Y:S01]  /*72f0*/  @P1 IMAD.IADD R210, R210, 0x1, R211 ;  /* 0x00000001d2d21824 */ /* 0x000fe200078e02d3 */
[----:B------:R-:W-:Y:S06]  /*7300*/  @P0 BRA `(.L_x_118) ;  /* 0x00000000000c0947 */ /* 0x000fec0003800000 */
[----:B------:R-:W-:Y:S04]  /*7310*/  SHF.L.U32 R3, R180, 0x1f, RZ ;  /* 0x0000001fb4037819 */ /* 0x000fe800000006ff */
[----:B------:R-:W2:Y:S02]  /*7320*/  SYNCS.PHASECHK.TRANS64.TRYWAIT P0, [R216+URZ+0x40], R3 ;  /* 0x00004003d80075a7 */ /* 0x000ea400080011ff */
[----:B--2---:R-:W-:Y:S05]  /*7330*/  @!P0 BRA `(.L_x_119) ;  /* 0x0000002000048947 */ /* 0x004fea0003800000 */
.L_x_118:
[----:B------:R-:W-:Y:S05]  /*7340*/  BSYNC B0 ;  /* 0x0000000000007941 */ /* 0x000fea0003800000 */
.L_x_117:
[----:B------:R-:W-:Y:S01]  /*7350*/  ISETP.NE.AND P0, PT, R209, RZ, PT ;  /* 0x000000ffd100720c */ /* 0x000fe20003f05270 */
[----:B--2---:R-:W-:Y:S02]  /*7360*/  VIADD R3, R216, 0x50 ;  /* 0x00000050d8037836 */ /* 0x004fe40000000000 */
[----:B------:R-:W-:Y:S02]  /*7370*/  IMAD.U32 R2, RZ, RZ, UR37 ;  /* 0x00000025ff027e24 */ /* 0x000fe4000f8e00ff */
[----:B------:R-:W-:Y:S03]  /*7380*/  VIADD R181, R181, 0x1 ;  /* 0x00000001b5b57836 */ /* 0x000fe60000000000 */
[----:B------:R-:W-:Y:S05]  /*7390*/  PRMT R2, R2, 0x654, R3 ;  /* 0x0000065402027816 */ /* 0x000fea0000000003 */
[----:B------:R2:W3:Y:S04]  /*73a0*/  @P0 LDS.128 R148, [R0] ;  /* 0x0000000000940984 */ /* 0x0004e80000000c00 */
[----:B------:R2:W4:Y:S04]  /*73b0*/  @P0 LDS.128 R152, [R211+0x10] ;  /* 0x00001000d3980984 */ /* 0x0005280000000c00 */
        /* <DEDUP_REMOVED lines=13> */
.L_x_116:
[----:B------:R-:W-:Y:S05]  /*7490*/  BSYNC B1 ;  /* 0x0000000000017941 */ /* 0x000fea0003800000 */
.L_x_115:
[----:B--2---:R-:W-:Y:S05]  /*74a0*/  VIADD R0, R80, 0x40 ;  /* 0x0000004050007836 */ /* 0x004fea0000000000 */
[----:B------:R-:W-:Y:S04]  /*74b0*/  SHF.R.U32.HI R0, RZ, 0x15, R0 ;  /* 0x00000015ff007819 */ /* 0x000fe80000011600 */
[----:B------:R-:W-:Y:S11]  /*74c0*/  LOP3.LUT P0, RZ, R0, 0x3, R173, 0x48, !PT ;  /* 0x0000000300ff7812 */ /* 0x000ff600078048ad */
[----:B------:R-:W-:Y:S02]  /*74d0*/  @!UPT UIADD3 URZ, UPT, UPT, URZ, URZ, URZ ;  /* 0x000000fffffff290 */ /* 0x000fe4000fffe0ff */
[----:B------:R-:W-:Y:S05]  /*74e0*/  @!P0 BRA `(.L_x_120) ;  /* 0x0000000000408947 */ /* 0x000fea0003800000 */
[----:B------:R-:W2:Y:S01]  /*74f0*/  LDCU.64 UR8, c[0x4][0x70] ;  /* 0x01000e00ff0877ac */ /* 0x000ea20008000a00 */
[----:B------:R-:W-:Y:S01]  /*7500*/  MOV R3, 0x0 ;  /* 0x0000000000037802 */ /* 0x000fe20000000f00 */
[----:B------:R-:W-:Y:S02]  /*7510*/  HFMA2 R12, -RZ, RZ, 0, 5.9604644775390625e-08 ;  /* 0x00000001ff0c7431 */ /* 0x000fe400000001ff */
[----:B------:R-:W-:Y:S02]  /*7520*/  IMAD.MOV.U32 R8, RZ, RZ, 0x192 ;  /* 0x00000192ff087424 */ /* 0x000fe400078e00ff */
[----:B------:R-:W-:Y:S01]  /*7530*/  IMAD.MOV.U32 R13, RZ, RZ, RZ ;  /* 0x000000ffff0d7224 */ /* 0x000fe200078e00ff */
[----:B------:R-:W5:Y:S01]  /*7540*/  LDCU.64 UR6, c[0x4][0x78] ;  /* 0x01000f00ff0677ac */ /* 0x000f620008000a00 */
[----:B------:R-:W1:Y:S01]  /*7550*/  LDC.64 R2, c[0x4][R3] ;  /* 0x0100000003027b82 */ /* 0x000e620000000a00 */
[----:B------:R-:W3:Y:S01]  /*7560*/  LDCU.64 UR4, c[0x4][0x10] ;  /* 0x01000200ff0477ac */ /* 0x000ee20008000a00 */
[----:B--2---:R-:W-:Y:S01]  /*7570*/  MOV R5, UR9 ;  /* 0x0000000900057c02 */ /* 0x004fe20008000f00 */
[----:B------:R-:W-:Y:S01]  /*7580*/  IMAD.U32 R4, RZ, RZ, UR8 ;  /* 0x00000008ff047e24 */ /* 0x000fe2000f8e00ff */
[----:B-----5:R-:W-:Y:S01]  /*7590*/  MOV R7, UR7 ;  /* 0x0000000700077c02 */ /* 0x020fe20008000f00 */
[----:B------:R-:W-:Y:S01]  /*75a0*/  IMAD.U32 R6, RZ, RZ, UR6 ;  /* 0x00000006ff067e24 */ /* 0x000fe2000f8e00ff */
[----:B---3--:R-:W-:Y:S01]  /*75b0*/  MOV R11, UR5 ;  /* 0x00000005000b7c02 */ /* 0x008fe20008000f00 */
[----:B------:R-:W-:Y:S02]  /*75c0*/  IMAD.U32 R10, RZ, RZ, UR4 ;  /* 0x00000004ff0a7e24 */ /* 0x000fe4000f8e00ff */
[----:B------:R-:W-:Y:S07]  /*75d0*/  LEPC R20, `(.L_x_120) ;  /* 0x000000001014794e */ /* 0x000fee0000000000 */
[----:B-1--4-:R-:W-:Y:S05]  /*75e0*/  CALL.ABS.NOINC R2 ;  /* 0x0000000002007343 */ /* 0x012fea0003c00000 */
.L_x_120:
[----:B------:R-:W-:Y:S01]  /*75f0*/  ISETP.NE.AND P0, PT, R193, RZ, PT ;  /* 0x000000ffc100720c */ /* 0x000fe20003f05270 */
[----:B------:R-:W-:Y:S05]  /*7600*/  WARPSYNC.ALL ;  /* 0x0000000000007948 */ /* 0x000fea0003800000 */
[----:B------:R-:W-:Y:S01]  /*7610*/  R2UR UR4, R80 ;  /* 0x00000000500472ca */ /* 0x000fe200000e0000 */
[----:B------:R-:W-:Y:S01]  /*7620*/  BSSY.RECONVERGENT B0, `(.L_x_121) ;  /* 0x000011c000007945 */ /* 0x000fe20003800200 */
[----:B---3--:R-:W-:Y:S02]  /*7630*/  F2FP.F16.E5M2.UNPACK_B R11, R149 ;  /* 0x00000095ff0b723e */ /* 0x008fe400020004ff */
[----:B------:R-:W-:Y:S02]  /*7640*/  F2FP.F16.E5M2.UNPACK_B R10, R150 ;  /* 0x00000096ff0a723e */ /* 0x000fe400020004ff */
[----:B------:R-:W-:Y:S01]  /*7650*/  F2FP.F16.E5M2.UNPACK_B R9, R151 ;  /* 0x00000097ff09723e */ /* 0x000fe200020004ff */
[--C-:B------:R-:W-:Y:S01]  /*7660*/  HADD2.F32 R83, -RZ, R11.reuse.H0_H0 ;  /* 0x2000000bff537230 */ /* 0x100fe20000004100 */
[----:B----4-:R-:W-:Y:S01]  /*7670*/  F2FP.F16.E5M2.UNPACK_B R8, R152 ;  /* 0x00000098ff08723e */ /* 0x010fe200020004ff */
[----:B------:R-:W-:Y:S01]  /*7680*/  HADD2.F32 R84, -RZ, R11.H1_H1 ;  /* 0x3000000bff547230 */ /* 0x000fe20000004100 */
[----:B------:R-:W-:Y:S01]  /*7690*/  F2FP.F16.E5M2.UNPACK_B R7, R153 ;  /* 0x00000099ff07723e */ /* 0x000fe200020004ff */
[--C-:B------:R-:W-:Y:S01]  /*76a0*/  HADD2.F32 R87, -RZ, R10.reuse.H0_H0 ;  /* 0x2000000aff577230 */ /* 0x100fe20000004100 */
[----:B------:R-:W-:Y:S01]  /*76b0*/  F2FP.F16.E5M2.UNPACK_B R6, R154 ;  /* 0x0000009aff06723e */ /* 0x000fe200020004ff */
[----:B------:R-:W-:Y:S01]  /*76c0*/  HADD2.F32 R88, -RZ, R10.H1_H1 ;  /* 0x3000000aff587230 */ /* 0x000fe20000004100 */
[----:B------:R-:W-:Y:S01]  /*76d0*/  F2FP.F16.E5M2.UNPACK_B R5, R155 ;  /* 0x0000009bff05723e */ /* 0x000fe200020004ff */
[--C-:B------:R-:W-:Y:S01]  /*76e0*/  HADD2.F32 R91, -RZ, R9.reuse.H0_H0 ;  /* 0x20000009ff5b7230 */ /* 0x100fe20000004100 */
[----:B-1----:R-:W-:Y:S01]  /*76f0*/  F2FP.F16.E5M2.UNPACK_B R4, R156 ;  /* 0x0000009cff04723e */ /* 0x002fe200020004ff */
[----:B------:R-:W-:Y:S01]  /*7700*/  HADD2.F32 R93, -RZ, R9.H1_H1 ;  /* 0x30000009ff5d7230 */ /* 0x000fe20000004100 */
[-C--:B------:R-:W-:Y:S01]  /*7710*/  F2FP.F16.E5M2.UNPACK_B R2, R148.reuse ;  /* 0x00000094ff02723e */ /* 0x080fe200020004ff */
[--C-:B------:R-:W-:Y:S01]  /*7720*/  HADD2.F32 R94, -RZ, R8.reuse.H0_H0 ;  /* 0x20000008ff5e7230 */ /* 0x100fe20000004100 */
[----:B------:R-:W-:Y:S01]  /*7730*/  F2FP.F16.E5M2.UNPACK_B R148, R148.H1 ;  /* 0x00000094ff94723e */ /* 0x000fe200030004ff */
[----:B------:R-:W-:Y:S01]  /*7740*/  HADD2.F32 R97, -RZ, R8.H1_H1 ;  /* 0x30000008ff617230 */ /* 0x000fe20000004100 */
[----:B------:R-:W-:Y:S01]  /*7750*/  F2FP.F16.E5M2.UNPACK_B R149, R149.H1 ;  /* 0x00000095ff95723e */ /* 0x000fe200030004ff */
[--C-:B------:R-:W-:Y:S01]  /*7760*/  HADD2.F32 R98, -RZ, R7.reuse.H0_H0 ;  /* 0x20000007ff627230 */ /* 0x100fe20000004100 */
[----:B------:R-:W-:Y:S01]  /*7770*/  F2FP.F16.E5M2.UNPACK_B R150, R150.H1 ;  /* 0x00000096ff96723e */ /* 0x000fe200030004ff */
[----:B------:R-:W-:Y:S01]  /*7780*/  HADD2.F32 R101, -RZ, R7.H1_H1 ;  /* 0x30000007ff657230 */ /* 0x000fe20000004100 */
[----:B------:R-:W-:Y:S01]  /*7790*/  F2FP.F16.E5M2.UNPACK_B R151, R151.H1 ;  /* 0x00000097ff97723e */ /* 0x000fe200030004ff */
[--C-:B------:R-:W-:Y:S01]  /*77a0*/  HADD2.F32 R102, -RZ, R6.reuse.H0_H0 ;  /* 0x20000006ff667230 */ /* 0x100fe20000004100 */
[----:B------:R-:W-:Y:S01]  /*77b0*/  IADD3 R195, PT, PT, R195, 0xb0, RZ ;  /* 0x000000b0c3c37810 */ /* 0x000fe20007ffe0ff */
[----:B------:R-:W-:Y:S01]  /*77c0*/  HADD2.F32 R105, -RZ, R6.H1_H1 ;  /* 0x30000006ff697230 */ /* 0x000fe20000004100 */
[----:B------:R-:W-:Y:S01]  /*77d0*/  F2FP.F16.E5M2.UNPACK_B R138, R163 ;  /* 0x000000a3ff8a723e */ /* 0x000fe200020004ff */
[--C-:B------:R-:W-:Y:S01]  /*77e0*/  HADD2.F32 R106, -RZ, R5.reuse.H0_H0 ;  /* 0x20000005ff6a7230 */ /* 0x100fe20000004100 */
[----:B------:R-:W-:Y:S01]  /*77f0*/  LOP3.LUT R195, R195, 0xfefffff8, RZ, 0xc0, !PT ;  /* 0xfefffff8c3c37812 */ /* 0x000fe200078ec0ff */
[----:B------:R-:W-:Y:S01]  /*7800*/  HADD2.F32 R109, -RZ, R5.H1_H1 ;  /* 0x30000005ff6d7230 */ /* 0x000fe20000004100 */
[----:B------:R-:W-:Y:S01]  /*7810*/  F2FP.F16.E5M2.UNPACK_B R116, R157 ;  /* 0x0000009dff74723e */ /* 0x000fe200020004ff */
[--C-:B------:R-:W-:Y:S01]  /*7820*/  HADD2.F32 R110, -RZ, R4.reuse.H0_H0 ;  /* 0x20000004ff6e7230 */ /* 0x100fe20000004100 */
[----:B------:R-:W-:Y:S01]  /*7830*/  F2FP.F16.E5M2.UNPACK_B R120, R158 ;  /* 0x0000009eff78723e */ /* 0x000fe200020004ff */
[----:B------:R-:W-:Y:S01]  /*7840*/  HADD2.F32 R113, -RZ, R4.H1_H1 ;  /* 0x30000004ff717230 */ /* 0x000fe20000004100 */
[----:B------:R-:W-:Y:S01]  /*7850*/  F2FP.F16.E5M2.UNPACK_B R124, R159 ;  /* 0x0000009fff7c723e */ /* 0x000fe200020004ff */
[----:B------:R-:W1:Y:S01]  /*7860*/  LDTM.x64 R4, tmem[UR4+0x40] ;  /* 0x00004004000479ee */ /* 0x000e620008340000 */
[--C-:B------:R-:W-:Y:S01]  /*7870*/  HADD2.F32 R0, -RZ, R2.reuse.H0_H0 ;  /* 0x20000002ff007230 */ /* 0x100fe20000004100 */
[----:B------:R-:W-:Y:S01]  /*7880*/  NOP ;  /* 0x0000000000007918 */ /* 0x000fe20000000000 */
[----:B-1----:R1:W-:Y:S01]  /*7890*/  SYNCS.ARRIVE.TRANS64.RED.A1T0 RZ, [R195+URZ], RZ ;  /* 0x000000ffc3ff79a7 */ /* 0x0023e200081004ff */
[----:B------:R-:W-:Y:S01]  /*78a0*/  HADD2.F32 R2, -RZ, R2.H1_H1 ;  /* 0x30000002ff027230 */ /* 0x000fe20000004100 */
[----:B------:R-:W-:Y:S01]  /*78b0*/  F2FP.F16.E5M2.UNPACK_B R128, R160 ;  /* 0x000000a0ff80723e */ /* 0x000fe200020004ff */
[--C-:B------:R-:W-:Y:S01]  /*78c0*/  HADD2.F32 R86, -RZ, R149.reuse.H1_H1 ;  /* 0x30000095ff567230 */ /* 0x100fe20000004100 */
[----:B------:R-:W-:Y:S01]  /*78d0*/  F2FP.F16.E5M2.UNPACK_B R132, R161 ;  /* 0x000000a1ff84723e */ /* 0x000fe200020004ff */
[--C-:B------:R-:W-:Y:S01]  /*78e0*/  HADD2.F32 R114, -RZ, R116.reuse.H0_H0 ;  /* 0x20000074ff727230 */ /* 0x100fe20000004100 */
[----:B------:R-:W-:Y:S01]  /*78f0*/  F2FP.F16.E5M2.UNPACK_B R136, R162 ;  /* 0x000000a2ff88723e */ /* 0x000fe200020004ff */
[----:B------:R-:W-:Y:S01]  /*7900*/  HADD2.F32 R117, -RZ, R116.H1_H1 ;  /* 0x30000074ff757230 */ /* 0x000fe20000004100 */
[----:B------:R-:W-:Y:S01]  /*7910*/  F2FP.F16.E5M2.UNPACK_B R152, R152.H1 ;  /* 0x00000098ff98723e */ /* 0x000fe200030004ff */
        /* <DEDUP_REMOVED lines=12> */
[C---:B------:R-:W-:Y:S01]  /*79e0*/  FMUL R4, R78.reuse, R4 ;  /* 0x000000044e047220 */ /* 0x040fe20000400000 */
[C---:B------:R-:W-:Y:S01]  /*79f0*/  FMUL R5, R78.reuse, R5 ;  /* 0x000000054e057220 */ /* 0x040fe20000400000 */
[----:B------:R-:W-:Y:S02]  /*7a00*/  HADD2.F32 R3, -RZ, R148.H0_H0 ;  /* 0x20000094ff037230 */ /* 0x000fe40000004100 */
        /* <DEDUP_REMOVED lines=9> */
[----:B------:R-:W-:Y:S02]  /*7aa0*/  HADD2.F32 R130, -RZ, R132.H0_H0 ;  /* 0x20000084ff827230 */ /* 0x000fe40000004100 */
[C---:B------:R-:W-:Y:S01]  /*7ab0*/  FMUL R6, R78.reuse, R6 ;  /* 0x000000064e067220 */ /* 0x040fe20000400000 */
[----:B------:R-:W-:Y:S02]  /*7ac0*/  HADD2.F32 R82, -RZ, R148.H1_H1 ;  /* 0x30000094ff527230 */ /* 0x000fe40000004100 */
[C---:B------:R-:W-:Y:S01]  /*7ad0*/  FMUL R7, R78.reuse, R7 ;  /* 0x000000074e077220 */ /* 0x040fe20000400000 */
[----:B------:R-:W-:Y:S02]  /*7ae0*/  HADD2.F32 R85, -RZ, R149.H0_H0 ;  /* 0x20000095ff557230 */ /* 0x000fe40000004100 */
[C---:B------:R-:W-:Y:S01]  /*7af0*/  FFMA R6, R81.reuse, R3, R6 ;  /* 0x0000000351067223 */ /* 0x040fe20000000006 */
[----:B------:R-:W-:Y:S02]  /*7b00*/  HADD2.F32 R133, -RZ, R132.H1_H1 ;  /* 0x30000084ff857230 */ /* 0x000fe40000004100 */
[C---:B------:R-:W-:Y:S01]  /*7b10*/  FFMA R7, R81.reuse, R82, R7 ;  /* 0x0000005251077223 */ /* 0x040fe20000000007 */
[C---:B------:R-:W-:Y:S01]  /*7b20*/  FFMA R8, R81.reuse, R83, R8 ;  /* 0x0000005351087223 */ /* 0x040fe20000000008 */
[C---:B------:R-:W-:Y:S01]  /*7b30*/  FFMA R9, R81.reuse, R84, R9 ;  /* 0x0000005451097223 */ /* 0x040fe20000000009 */
[--C-:B------:R-:W-:Y:S02]  /*7b40*/  HADD2.F32 R82, -RZ, R138.reuse.H0_H0 ;  /* 0x2000008aff527230 */ /* 0x100fe40000004100 */
[C---:B------:R-:W-:Y:S01]  /*7b50*/  FMUL R10, R78.reuse, R10 ;  /* 0x0000000a4e0a7220 */ /* 0x040fe20000400000 */
[----:B------:R-:W-:Y:S02]  /*7b60*/  HADD2.F32 R83, -RZ, R138.H1_H1 ;  /* 0x3000008aff537230 */ /* 0x000fe40000004100 */
[C---:B------:R-:W-:Y:S01]  /*7b70*/  FMUL R11, R78.reuse, R11 ;  /* 0x0000000b4e0b7220 */ /* 0x040fe20000400000 */
[----:B------:R-:W-:Y:S02]  /*7b80*/  HADD2.F32 R89, -RZ, R150.H0_H0 ;  /* 0x20000096ff597230 */ /* 0x000fe40000004100 */
[C---:B------:R-:W-:Y:S01]  /*7b90*/  FFMA R10, R81.reuse, R85, R10 ;  /* 0x00000055510a7223 */ /* 0x040fe2000000000a */
[--C-:B------:R-:W-:Y:S02]  /*7ba0*/  HADD2.F32 R134, -RZ, R136.reuse.H0_H0 ;  /* 0x20000088ff867230 */ /* 0x100fe40000004100 */
[C---:B------:R-:W-:Y:S01]  /*7bb0*/  FFMA R11, R81.reuse, R86, R11 ;  /* 0x00000056510b7223 */ /* 0x040fe2000000000b */
[C---:B------:R-:W-:Y:S01]  /*7bc0*/  FFMA R12, R81.reuse, R87, R12 ;  /* 0x00000057510c7223 */ /* 0x040fe2000000000c */
[----:B------:R-:W-:Y:S01]  /*7bd0*/  FFMA R13, R81, R88, R13 ;  /* 0x00000058510d7223 */ /* 0x000fe2000000000d */
[----:B------:R-:W-:Y:S01]  /*7be0*/  F2FP.SATFINITE.E5M2.F32.PACK_AB_MERGE_C R86, R7, R6, RZ ;  /* 0x000000060756723e */ /* 0x000fe200048060ff */
[C---:B------:R-:W-:Y:S01]  /*7bf0*/  FMUL R7, R78.reuse, R20 ;  /* 0x000000144e077220 */ /* 0x040fe20000400000 */
[----:B------:R-:W-:Y:S01]  /*7c00*/  F2FP.SATFINITE.E5M2.F32.PACK_AB_MERGE_C R138, R11, R10, RZ ;  /* 0x0000000a0b8a723e */ /* 0x000fe200048060ff */
[C---:B------:R-:W-:Y:S01]  /*7c10*/  FMUL R10, R78.reuse, R21 ;  /* 0x000000154e0a7220 */ /* 0x040fe20000400000 */
[C---:B------:R-:W-:Y:S01]  /*7c20*/  FMUL R21, R78.reuse, R28 ;  /* 0x0000001c4e157220 */ /* 0x040fe20000400000 */
[----:B------:R-:W-:Y:S02]  /*7c30*/  HADD2.F32 R137, -RZ, R136.H1_H1 ;  /* 0x30000088ff897230 */ /* 0x000fe40000004100 */
[C---:B------:R-:W-:Y:S01]  /*7c40*/  FMUL R14, R78.reuse, R14 ;  /* 0x0000000e4e0e7220 */ /* 0x040fe20000400000 */
[----:B------:R-:W-:Y:S02]  /*7c50*/  HADD2.F32 R90, -RZ, R150.H1_H1 ;  /* 0x30000096ff5a7230 */ /* 0x000fe40000004100 */
[C---:B------:R-:W-:Y:S01]  /*7c60*/  FMUL R15, R78.reuse, R15 ;  /* 0x0000000f4e0f7220 */ /* 0x040fe20000400000 */
[--C-:B------:R-:W-:Y:S02]  /*7c70*/  HADD2.F32 R92, -RZ, R151.reuse.H0_H0 ;  /* 0x20000097ff5c7230 */ /* 0x100fe40000004100 */
[C---:B------:R-:W-:Y:S01]  /*7c80*/  FFMA R14, R81.reuse, R89, R14 ;  /* 0x00000059510e7223 */ /* 0x040fe2000000000e */
[----:B------:R-:W-:Y:S02]  /*7c90*/  HADD2.F32 R95, -RZ, R151.H1_H1 ;  /* 0x30000097ff5f7230 */ /* 0x000fe40000004100 */
[C---:B------:R-:W-:Y:S01]  /*7ca0*/  FFMA R15, R81.reuse, R90, R15 ;  /* 0x0000005a510f7223 */ /* 0x040fe2000000000f */
[C---:B------:R-:W-:Y:S01]  /*7cb0*/  FFMA R0, R81.reuse, R91, R0 ;  /* 0x0000005b51007223 */ /* 0x040fe20000000000 */
[----:B------:R-:W-:Y:S01]  /*7cc0*/  FFMA R2, R81, R93, R2 ;  /* 0x0000005d51027223 */ /* 0x000fe20000000002 */
[C---:B------:R-:W-:Y:S01]  /*7cd0*/  FMUL R3, R78.reuse, R18 ;  /* 0x000000124e037220 */ /* 0x040fe20000400000 */
[C---:B------:R-:W-:Y:S01]  /*7ce0*/  FMUL R18, R78.reuse, R25 ;  /* 0x000000194e127220 */ /* 0x040fe20000400000 */
[----:B------:R-:W-:Y:S01]  /*7cf0*/  F2FP.SATFINITE.E5M2.F32.PACK_AB_MERGE_C R14, R15, R14, RZ ;  /* 0x0000000e0f0e723e */ /* 0x000fe200048060ff */
[C---:B------:R-:W-:Y:S01]  /*7d00*/  FMUL R25, R78.reuse, R32 ;  /* 0x000000204e197220 */ /* 0x040fe20000400000 */
[C---:B------:R-:W-:Y:S01]  /*7d10*/  FFMA R3, R81.reuse, R92, R3 ;  /* 0x0000005c51037223 */ /* 0x040fe20000000003 */
[C---:B------:R-:W-:Y:S01]  /*7d20*/  FMUL R6, R78.reuse, R19 ;  /* 0x000000134e067220 */ /* 0x040fe20000400000 */
[--C-:B------:R-:W-:Y:S02]  /*7d30*/  HADD2.F32 R96, -RZ, R152.reuse.H0_H0 ;  /* 0x20000098ff607230 */ /* 0x100fe40000004100 */
[C---:B------:R-:W-:Y:S01]  /*7d40*/  FMUL R11, R78.reuse, R22 ;  /* 0x000000164e0b7220 */ /* 0x040fe20000400000 */
[----:B------:R-:W-:Y:S02]  /*7d50*/  HADD2.F32 R99, -RZ, R152.H1_H1 ;  /* 0x30000098ff637230 */ /* 0x000fe40000004100 */
[C---:B------:R-:W-:Y:S01]  /*7d60*/  FFMA R6, R81.reuse, R95, R6 ;  /* 0x0000005f51067223 */ /* 0x040fe20000000006 */
[C---:B------:R-:W-:Y:S01]  /*7d70*/  FFMA R7, R81.reuse, R94, R7 ;  /* 0x0000005e51077223 */ /* 0x040fe20000000007 */
[C---:B------:R-:W-:Y:S01]  /*7d80*/  FFMA R10, R81.reuse, R97, R10 ;  /* 0x00000061510a7223 */ /* 0x040fe2000000000a */
[C---:B------:R-:W-:Y:S01]  /*7d90*/  FFMA R11, R81.reuse, R96, R11 ;  /* 0x00000060510b7223 */ /* 0x040fe2000000000b */
[----:B------:R-:W-:Y:S01]  /*7da0*/  FMUL R22, R78, R29 ;  /* 0x0000001d4e167220 */ /* 0x000fe20000400000 */
[----:B------:R-:W-:Y:S01]  /*7db0*/  F2FP.SATFINITE.E5M2.F32.PACK_AB_MERGE_C R3, R6, R3, RZ ;  /* 0x000000030603723e */ /* 0x000fe200048060ff */
[C---:B------:R-:W-:Y:S01]  /*7dc0*/  FMUL R29, R78.reuse, R36 ;  /* 0x000000244e1d7220 */ /* 0x040fe20000400000 */
        /* <DEDUP_REMOVED lines=11> */
[----:B------:R-:W-:Y:S01]  /*7e80*/  FMUL R20, R78, R27 ;  /* 0x0000001b4e147220 */ /* 0x000fe20000400000 */
[--C-:B------:R-:W-:Y:S01]  /*7e90*/  HADD2.F32 R104, -RZ, R154.reuse.H0_H0 ;  /* 0x2000009aff687230 */ /* 0x100fe20000004100 */
[----:B------:R-:W-:Y:S01]  /*7ea0*/  F2FP.SATFINITE.E5M2.F32.PACK_AB_MERGE_C R16, R10, R7, R16 ;  /* 0x000000070a10723e */ /* 0x000fe20004806010 */
[----:B------:R-:W-:Y:S02]  /*7eb0*/  HADD2.F32 R107, -RZ, R154.H1_H1 ;  /* 0x3000009aff6b7230 */ /* 0x000fe40000004100 */
[C---:B------:R-:W-:Y:S01]  /*7ec0*/  FFMA R20, R81.reuse, R103, R20 ;  /* 0x0000006751147223 */ /* 0x040fe20000000014 */
[C---:B------:R-:W-:Y:S01]  /*7ed0*/  FFMA R21, R81.reuse, R102, R21 ;  /* 0x0000006651157223 */ /* 0x040fe20000000015 */
[C---:B------:R-:W-:Y:S01]  /*7ee0*/  FFMA R22, R81.reuse, R105, R22 ;  /* 0x0000006951167223 */ /* 0x040fe20000000016 */
[C---:B------:R-:W-:Y:S01]  /*7ef0*/  FMUL R23, R78.reuse, R30 ;  /* 0x0000001e4e177220 */ /* 0x040fe20000400000 */
[----:B------:R-:W-:Y:S01]  /*7f00*/  FMUL R30, R78, R37 ;  /* 0x000000254e1e7220 */ /* 0x000fe20000400000 */
[----:B------:R-:W-:Y:S01]  /*7f10*/  F2FP.SATFINITE.E5M2.F32.PACK_AB_MERGE_C R19, R20, R19, RZ ;  /* 0x000000131413723e */ /* 0x000fe200048060ff */
[C---:B------:R-:W-:Y:S01]  /*7f20*/  FMUL R37, R78.reuse, R44 ;  /* 0x0000002c4e257220 */ /* 0x040fe20000400000 */
[C---:B------:R-:W-:Y:S01]  /*7f30*/  FFMA R23, R81.reuse, R104, R23 ;  /* 0x0000006851177223 */ /* 0x040fe20000000017 */
        /* <DEDUP_REMOVED lines=20> */
[----:B------:R-:W-:Y:S01]  /*8080*/  F2FP.F16.E5M2.UNPACK_B R159, R159.H1 ;  /* 0x0000009fff9f723e */ /* 0x000fe200030004ff */
[----:B------:R-:W-:Y:S01]  /*8090*/  FMUL R38, R78, R45 ;  /* 0x0000002d4e267220 */ /* 0x000fe20000400000 */
[----:B------:R-:W-:Y:S01]  /*80a0*/  F2FP.SATFINITE.E5M2.F32.PACK_AB_MERGE_C R19, R28, R27, RZ ;  /* 0x0000001b1c13723e */ /* 0x000fe200048060ff */
[----:B------:R-:W-:Y:S01]  /*80b0*/  FFMA R31, R81, R112, R31 ;  /* 0x00000070511f7223 */ /* 0x000fe2000000001f */
[C---:B------:R-:W-:Y:S01]  /*80c0*/  FMUL R45, R78.reuse, R52 ;  /* 0x000000344e2d7220 */ /* 0x040fe20000400000 */
[C---:B------:R-:W-:Y:S01]  /*80d0*/  FMUL R52, R78.reuse, R59 ;  /* 0x0000003b4e347220 */ /* 0x040fe20000400000 */
[----:B------:R-:W-:Y:S01]  /*80e0*/  F2FP.F16.E5M2.UNPACK_B R160, R160.H1 ;  /* 0x000000a0ffa0723e */ /* 0x000fe200030004ff */
[C---:B------:R-:W-:Y:S01]  /*80f0*/  FMUL R59, R78.reuse, R66 ;  /* 0x000000424e3b7220 */ /* 0x040fe20000400000 */
[----:B------:R-:W-:Y:S01]  /*8100*/  F2FP.SATFINITE.E5M2.F32.PACK_AB_MERGE_C R66, R13, R12, R14 ;  /* 0x0000000c0d42723e */ /* 0x000fe2000480600e */
        /* <DEDUP_REMOVED lines=11> */
[C---:B------:R-:W-:Y:S01]  /*81c0*/  FFMA R35, R81.reuse, R116, R35 ;  /* 0x0000007451237223 */ /* 0x040fe20000000023 */
[C---:B------:R-:W-:Y:S01]  /*81d0*/  FMUL R36, R78.reuse, R43 ;  /* 0x0000002b4e247220 */ /* 0x040fe20000400000 */
[--C-:B------:R-:W-:Y:S02]  /*81e0*/  HADD2.F32 R120, -RZ, R158.reuse.H0_H0 ;  /* 0x2000009eff787230 */ /* 0x100fe40000004100 */
[C---:B------:R-:W-:Y:S01]  /*81f0*/  FMUL R39, R78.reuse, R46 ;  /* 0x0000002e4e277220 */ /* 0x040fe20000400000 */
[----:B------:R-:W-:Y:S02]  /*8200*/  HADD2.F32 R123, -RZ, R158.H1_H1 ;  /* 0x3000009eff7b7230 */ /* 0x000fe40000004100 */
        /* <DEDUP_REMOVED lines=8> */
[C---:B------:R-:W-:Y:S01]  /*8290*/  FFMA R40, R81.reuse, R123, R40 ;  /* 0x0000007b51287223 */ /* 0x040fe20000000028 */
[C---:B------:R-:W-:Y:S01]  /*82a0*/  FMUL R44, R78.reuse, R51 ;  /* 0x000000334e2c7220 */ /* 0x040fe20000400000 */
[C---:B------:R-:W-:Y:S01]  /*82b0*/  FFMA R41, R81.reuse, R122, R41 ;  /* 0x0000007a51297223 */ /* 0x040fe20000000029 */
[C---:B------:R-:W-:Y:S01]  /*82c0*/  FFMA R42, R81.reuse, R125, R42 ;  /* 0x0000007d512a7223 */ /* 0x040fe2000000002a */
[C---:B------:R-:W-:Y:S01]  /*82d0*/  FMUL R46, R78.reuse, R53 ;  /* 0x000000354e2e7220 */ /* 0x040fe20000400000 */
[--C-:B------:R-:W-:Y:S02]  /*82e0*/  HADD2.F32 R128, -RZ, R160.reuse.H0_H0 ;  /* 0x200000a0ff807230 */ /* 0x100fe40000004100 */
[C---:B------:R-:W-:Y:S01]  /*82f0*/  FMUL R50, R78.reuse, R57 ;  /* 0x000000394e327220 */ /* 0x040fe20000400000 */
[C---:B------:R-:W-:Y:S01]  /*8300*/  FMUL R51, R78.reuse, R58 ;  /* 0x0000003a4e337220 */ /* 0x040fe20000400000 */
[C---:B------:R-:W-:Y:S01]  /*8310*/  FMUL R53, R78.reuse, R60 ;  /* 0x0000003c4e357220 */ /* 0x040fe20000400000 */
[C---:B------:R-:W-:Y:S01]  /*8320*/  FFMA R43, R81.reuse, R124, R43 ;  /* 0x0000007c512b7223 */ /* 0x040fe2000000002b */
[----:B------:R-:W-:Y:S02]  /*8330*/  HADD2.F32 R131, -RZ, R160.H1_H1 ;  /* 0x300000a0ff837230 */ /* 0x000fe40000004100 */
[C---:B------:R-:W-:Y:S01]  /*8340*/  FMUL R47, R78.reuse, R54 ;  /* 0x000000364e2f7220 */ /* 0x040fe20000400000 */
[C---:B------:R-:W-:Y:S01]  /*8350*/  FMUL R57, R78.reuse, R64 ;  /* 0x000000404e397220 */ /* 0x040fe20000400000 */
[C---:B------:R-:W-:Y:S01]  /*8360*/  FMUL R58, R78.reuse, R65 ;  /* 0x000000414e3a7220 */ /* 0x040fe20000400000 */
[C---:B------:R-:W-:Y:S01]  /*8370*/  FMUL R60, R78.reuse, R67 ;  /* 0x000000434e3c7220 */ /* 0x040fe20000400000 */
[----:B------:R-:W-:Y:S01]  /*8380*/  FFMA R44, R81, R127, R44 ;  /* 0x0000007f512c7223 */ /* 0x000fe2000000002c */
[C---:B------:R-:W-:Y:S01]  /*8390*/  FMUL R48, R78.reuse, R55 ;  /* 0x000000374e307220 */ /* 0x040fe20000400000 */
[----:B------:R-:W-:Y:S01]  /*83a0*/  F2FP.SATFINITE.E5M2.F32.PACK_AB_MERGE_C R64, R5, R4, R86 ;  /* 0x000000040540723e */ /* 0x000fe20004806056 */
[----:B------:R-:W-:Y:S01]  /*83b0*/  FFMA R45, R81, R126, R45 ;  /* 0x0000007e512d7223 */ /* 0x000fe2000000002d */
[----:B------:R-:W-:Y:S01]  /*83c0*/  F2FP.SATFINITE.E5M2.F32.PACK_AB_MERGE_C R65, R9, R8, R138 ;  /* 0x000000080941723e */ /* 0x000fe2000480608a */
[----:B------:R-:W-:Y:S01]  /*83d0*/  FMUL R49, R78, R56 ;  /* 0x000000384e317220 */ /* 0x000fe20000400000 */
[----:B------:R-:W-:Y:S01]  /*83e0*/  F2FP.SATFINITE.E5M2.F32.PACK_AB_MERGE_C R67, R2, R0, R3 ;  /* 0x000000000243723e */ /* 0x000fe20004806003 */
[C---:B------:R-:W-:Y:S01]  /*83f0*/  FFMA R46, R81.reuse, R129, R46 ;  /* 0x00000081512e7223 */ /* 0x040fe2000000002e */
[----:B------:R-:W-:Y:S01]  /*8400*/  F2FP.F16.E5M2.UNPACK_B R162, R162.H1 ;  /* 0x000000a2ffa2723e */ /* 0x000fe200030004ff */
[--C-:B------:R-:W-:Y:S02]  /*8410*/  HADD2.F32 R132, -RZ, R161.reuse.H0_H0 ;  /* 0x200000a1ff847230 */ /* 0x100fe40000004100 */
[C---:B------:R-:W-:Y:S01]  /*8420*/  FFMA R47, R81.reuse, R128, R47 ;  /* 0x00000080512f7223 */ /* 0x040fe2000000002f */
[----:B------:R1:W-:Y:S01]  /*8430*/  STS.128 [R172+UR49+0x6200], R64 ;  /* 0x00620040ac007988 */ /* 0x0003e20008000c31 */
[----:B------:R-:W-:Y:S02]  /*8440*/  HADD2.F32 R135, -RZ, R161.H1_H1 ;  /* 0x300000a1ff877230 */ /* 0x000fe40000004100 */
[C---:B------:R-:W-:Y:S01]  /*8450*/  FFMA R48, R81.reuse, R131, R48 ;  /* 0x0000008351307223 */ /* 0x040fe20000000030 */
[C---:B------:R-:W-:Y:S01]  /*8460*/  FFMA R49, R81.reuse, R130, R49 ;  /* 0x0000008251317223 */ /* 0x040fe20000000031 */
[----:B------:R-:W-:Y:S01]  /*8470*/  F2FP.F16.E5M2.UNPACK_B R163, R163.H1 ;  /* 0x000000a3ffa3723e */ /* 0x000fe200030004ff */
[C---:B------:R-:W-:Y:S01]  /*8480*/  FFMA R50, R81.reuse, R133, R50 ;  /* 0x0000008551327223 */ /* 0x040fe20000000032 */
[----:B------:R-:W-:Y:S01]  /*8490*/  FMUL R54, R78, R61 ;  /* 0x0000003d4e367220 */ /* 0x000fe20000400000 */
[--C-:B------:R-:W-:Y:S01]  /*84a0*/  HADD2.F32 R136, -RZ, R162.reuse.H0_H0 ;  /* 0x200000a2ff887230 */ /* 0x100fe20000004100 */
[----:B------:R1:W-:Y:S01]  /*84b0*/  STS.128 [R197+0x6010], R16 ;  /* 0x00601010c5007388 */ /* 0x0003e20000000c00 */
[----:B------:R-:W-:Y:S01]  /*84c0*/  F2FP.SATFINITE.E5M2.F32.PACK_AB_MERGE_C R35, R36, R35, RZ ;  /* 0x000000232423723e */ /* 0x000fe200048060ff */
[C---:B------:R-:W-:Y:S01]  /*84d0*/  FFMA R51, R81.reuse, R132, R51 ;  /* 0x0000008451337223 */ /* 0x040fe20000000033 */
[----:B------:R-:W-:Y:S01]  /*84e0*/  F2FP.SATFINITE.E5M2.F32.PACK_AB_MERGE_C R39, R40, R39, RZ ;  /* 0x000000272827723e */ /* 0x000fe200048060ff */
[----:B------:R-:W-:Y:S02]  /*84f0*/  HADD2.F32 R139, -RZ, R162.H1_H1 ;  /* 0x300000a2ff8b7230 */ /* 0x000fe40000004100 */
[C---:B------:R-:W-:Y:S01]  /*8500*/  FMUL R55, R78.reuse, R62 ;  /* 0x0000003e4e377220 */ /* 0x040fe20000400000 */
[C---:B------:R-:W-:Y:S01]  /*8510*/  FFMA R52, R81.reuse, R135, R52 ;  /* 0x0000008751347223 */ /* 0x040fe20000000034 */
[----:B------:R-:W-:Y:S01]  /*8520*/  FMUL R56, R78, R63 ;  /* 0x0000003f4e387220 */ /* 0x000fe20000400000 */
[C---:B------:R-:W-:Y:S01]  /*8530*/  FFMA R53, R81.reuse, R134, R53 ;  /* 0x0000008651357223 */ /* 0x040fe20000000035 */
[C---:B------:R-:W-:Y:S01]  /*8540*/  FFMA R54, R81.reuse, R137, R54 ;  /* 0x0000008951367223 */ /* 0x040fe20000000036 */
[--C-:B------:R-:W-:Y:S02]  /*8550*/  HADD2.F32 R84, -RZ, R163.reuse.H0_H0 ;  /* 0x200000a3ff547230 */ /* 0x100fe40000004100 */
[C---:B------:R-:W-:Y:S01]  /*8560*/  FFMA R55, R81.reuse, R136, R55 ;  /* 0x0000008851377223 */ /* 0x040fe20000000037 */
[----:B------:R-:W-:Y:S02]  /*8570*/  HADD2.F32 R85, -RZ, R163.H1_H1 ;  /* 0x300000a3ff557230 */ /* 0x000fe40000004100 */
[C---:B------:R-:W-:Y:S01]  /*8580*/  FFMA R56, R81.reuse, R139, R56 ;  /* 0x0000008b51387223 */ /* 0x040fe20000000038 */
[----:B------:R-:W-:Y:S01]  /*8590*/  F2FP.SATFINITE.E5M2.F32.PACK_AB_MERGE_C R43, R44, R43, RZ ;  /* 0x0000002b2c2b723e */ /* 0x000fe200048060ff */
[C---:B------:R-:W-:Y:S01]  /*85a0*/  FFMA R57, R81.reuse, R82, R57 ;  /* 0x0000005251397223 */ /* 0x040fe20000000039 */
[C---:B------:R-:W-:Y:S01]  /*85b0*/  FFMA R58, R81.reuse, R83, R58 ;  /* 0x00000053513a7223 */ /* 0x040fe2000000003a */
[C---:B------:R-:W-:Y:S01]  /*85c0*/  FFMA R59, R81.reuse, R84, R59 ;  /* 0x00000054513b7223 */ /* 0x040fe2000000003b */
[----:B------:R-:W-:Y:S01]  /*85d0*/  F2FP.SATFINITE.E5M2.F32.PACK_AB_MERGE_C R33, R34, R33, R35 ;  /* 0x000000212221723e */ /* 0x000fe20004806023 */
[----:B------:R-:W-:Y:S01]  /*85e0*/  FFMA R60, R81, R85, R60 ;  /* 0x00000055513c7223 */ /* 0x000fe2000000003c */
[----:B------:R-:W-:Y:S02]  /*85f0*/  F2FP.SATFINITE.E5M2.F32.PACK_AB_MERGE_C R32, R30, R29, R32 ;  /* 0x0000001d1e20723e */ /* 0x000fe40004806020 */
        /* <DEDUP_REMOVED lines=11> */
[----:B------:R-:W-:Y:S03]  /*86b0*/  IADD3 R76, PT, PT, R76, 0x1, RZ ;  /* 0x000000014c4c7810 */ /* 0x000fe60007ffe0ff */
        /* <DEDUP_REMOVED lines=9> */
[----:B------:R-:W-:Y:S02]  /*8750*/  UIADD3 UR8, UP0, UPT, UR52, 0x680, URZ ;  /* 0x0000068034087890 */ /* 0x000fe4000ff1e0ff */
[----:B------:R-:W-:Y:S02]  /*8760*/  UIADD3 UR5, UPT, UPT, UR41, 0x40, URZ ;  /* 0x0000004029057890 */ /* 0x000fe4000fffe0ff */
[----:B------:R-:W-:Y:S02]  /*8770*/  UIADD3 UR4, UPT, UPT, UR49, 0x6200, URZ ;  /* 0x0000620031047890 */ /* 0x000fe4000fffe0ff */
[----:B------:R-:W-:Y:S01]  /*8780*/  UIADD3.X UR9, UPT, UPT, URZ, UR53, URZ, UP0, !UPT ;  /* 0x00000035ff097290 */ /* 0x000fe200087fe4ff */
[----:B------:R-:W-:Y:S01]  /*8790*/  UMOV UR6, UR42 ;  /* 0x0000002a00067c82 */ /* 0x000fe20008000000 */
[----:B------:R-:W-:Y:S07]  /*87a0*/  UMOV UR7, UR36 ;  /* 0x0000002400077c82 */ /* 0x000fee0008000000 */
[----:B------:R2:W-:Y:S01]  /*87b0*/  UTMASTG.3D [UR4], [UR8] ;  /* 0x00000004080073b5 */ /* 0x0005e20008010000 */
[----:B------:R0:W-:Y:S01]  /*87c0*/  UTMACMDFLUSH ;  /* 0x00000000000079b7 */ /* 0x0001e20000000000 */
[----:B--2---:R-:W-:Y:S04]  /*87d0*/  DEPBAR.LE SB0, 0x1 ;  /* 0x000080400000791a */ /* 0x004fe80000000000 */
.L_x_122:
[----:B------:R-:W-:Y:S05]  /*87e0*/  BSYNC.RECONVERGENT B0 ;  /* 0x0000000000007941 */ /* 0x000fea0003800200 */
.L_x_121:
[----:B------:R-:W-:Y:S01]  /*87f0*/  BAR.SYNC.DEFER_BLOCKING 0x1, 0x80 ;  /* 0x0042000000007b1d */ /* 0x000fe20000010000 */
[----:B------:R-:W-:Y:S01]  /*8800*/  ISETP.NE.AND P2, PT, R194, RZ, PT ;  /* 0x000000ffc200720c */ /* 0x000fe20003f45270 */
[----:B------:R-:W-:Y:S01]  /*8810*/  IMAD.IADD R20, R75, 0x1, R147 ;  /* 0x000000014b147824 */ /* 0x000fe200078e0293 */
[----:B------:R-:W-:Y:S01]  /*8820*/  ISETP.NE.AND P0, PT, R196, 0x2, PT ;  /* 0x00000002c400780c */ /* 0x000fe20003f05270 */
[----:B------:R-:W-:Y:S01]  /*8830*/  IMAD.IADD R21, R77, 0x1, R170 ;  /* 0x000000014d157824 */ /* 0x000fe200078e02aa */
[----:B------:R-:W-:Y:S02]  /*8840*/  ISETP.NE.AND P1, PT, R76, 0x4, PT ;  /* 0x000000044c00780c */ /* 0x000fe40003f25270 */
[----:B------:R-:W-:Y:S02]  /*8850*/  SEL R3, RZ, 0x1, P0 ;  /* 0x00000001ff037807 */ /* 0x000fe40000000000 */
[----:B------:R-:W-:Y:S02]  /*8860*/  SEL R0, RZ, 0x1, P1 ;  /* 0x00000001ff007807 */ /* 0x000fe40000800000 */
[----:B------:R-:W-:Y:S02]  /*8870*/  LOP3.LUT R182, R182, R3, RZ, 0x3c, !PT ;  /* 0x00000003b6b67212 */ /* 0x000fe400078e3cff */
[----:B------:R-:W-:Y:S02]  /*8880*/  LOP3.LUT R183, R183, R0, RZ, 0x3c, !PT ;  /* 0x00000000b7b77212 */ /* 0x000fe400078e3cff */
[----:B------:R-:W-:Y:S02]  /*8890*/  @P2 R2UR UR36, R179 ;  /* 0x00000000b32422ca */ /* 0x000fe400000e0000 */
[----:B------:R-:W-:Y:S02]  /*88a0*/  SEL R196, R196, RZ, P0 ;  /* 0x000000ffc4c47207 */ /* 0x000fe40000000000 */
[----:B------:R-:W-:Y:S01]  /*88b0*/  SEL R76, R76, RZ, P1 ;  /* 0x000000ff4c4c7207 */ /* 0x000fe20000800000 */
[----:B------:R-:W-:Y:S10]  /*88c0*/  @P2 BRA `(.L_x_123) ;  /* 0xffffffc400c02947 */ /* 0x000ff4000383ffff */
[----:B------:R-:W-:Y:S05]  /*88d0*/  EXIT ;  /* 0x000000000000794d */ /* 0x000fea0003800000 */
.L_x_24:
[----:B--2---:R2:W4:Y:S02]  /*88e0*/  SYNCS.PHASECHK.TRANS64.TRYWAIT P0, [R3+URZ+0xe0], R2 ;  /* 0x0000e002030075a7 */ /* 0x00452400080011ff */
[----:B----4-:R-:W-:Y:S05]  /*88f0*/  @!P0 NANOSLEEP.SYNCS 0x989680 ;  /* 0x009896800000895d */ /* 0x010fea0003900000 */
[----:B------:R-:W4:Y:S02]  /*8900*/  @!P0 SYNCS.PHASECHK.TRANS64 P0, [R3+URZ+0xe0], R2 ;  /* 0x0000e002030085a7 */ /* 0x000f2400080010ff */
[----:B----4-:R-:W-:Y:S05]  /*8910*/  @!P0 BRA `(.L_x_24) ;  /* 0xfffffffc00f08947 */ /* 0x010fea000383ffff */
[----:B------:R-:W-:Y:S05]  /*8920*/  BRA `(.L_x_124) ;  /* 0xffffff8c00a87947 */ /* 0x000fea000383ffff */
.L_x_27:
[----:B-1----:R-:W-:-:S07]  /*8930*/  MOV R2, UR33 ;  /* 0x0000002100027c02 */ /* 0x002fce0008000f00 */
.L_x_125:
[----:B-1----:R1:W2:Y:S02]  /*8940*/  SYNCS.PHASECHK.TRANS64.TRYWAIT P0, [R2+URZ+0x20], R5 ;  /* 0x00002005020075a7 */ /* 0x0022a400080011ff */
[----:B--2---:R-:W-:Y:S05]  /*8950*/  @!P0 NANOSLEEP.SYNCS 0x989680 ;  /* 0x009896800000895d */ /* 0x004fea0003900000 */
[----:B------:R-:W2:Y:S02]  /*8960*/  @!P0 SYNCS.PHASECHK.TRANS64 P0, [R2+URZ+0x20], R5 ;  /* 0x00002005020085a7 */ /* 0x000ea400080010ff */
[----:B--2---:R-:W-:Y:S05]  /*8970*/  @!P0 BRA `(.L_x_125) ;  /* 0xfffffffc00f08947 */ /* 0x004fea000383ffff */
[----:B------:R-:W-:Y:S05]  /*8980*/  BRA `(.L_x_26) ;  /* 0xffffff9000107947 */ /* 0x000fea000383ffff */
.L_x_34:
[----:B-1----:R-:W-:-:S07]  /*8990*/  MOV R2, UR17 ;  /* 0x0000001100027c02 */ /* 0x002fce0008000f00 */
.L_x_126:
[----:B-1----:R1:W2:Y:S02]  /*89a0*/  SYNCS.PHASECHK.TRANS64.TRYWAIT P0, [R2+URZ+0x20], R5 ;  /* 0x00002005020075a7 */ /* 0x0022a400080011ff */
[----:B--2---:R-:W-:Y:S05]  /*89b0*/  @!P0 NANOSLEEP.SYNCS 0x989680 ;  /* 0x009896800000895d */ /* 0x004fea0003900000 */
[----:B------:R-:W2:Y:S02]  /*89c0*/  @!P0 SYNCS.PHASECHK.TRANS64 P0, [R2+URZ+0x20], R5 ;  /* 0x00002005020085a7 */ /* 0x000ea400080010ff */
[----:B--2---:R-:W-:Y:S05]  /*89d0*/  @!P0 BRA `(.L_x_126) ;  /* 0xfffffffc00f08947 */ /* 0x004fea000383ffff */
[----:B------:R-:W-:Y:S05]  /*89e0*/  BRA `(.L_x_33) ;  /* 0xffffff9000cc7947 */ /* 0x000fea000383ffff */
.L_x_39:
[----:B-1----:R1:W2:Y:S02]  /*89f0*/  SYNCS.PHASECHK.TRANS64.TRYWAIT P0, [R2+URZ+0x70], R3 ;  /* 0x00007003020075a7 */ /* 0x0022a400080011ff */
[----:B--2---:R-:W-:Y:S05]  /*8a00*/  @!P0 NANOSLEEP.SYNCS 0x989680 ;  /* 0x009896800000895d */ /* 0x004fea0003900000 */
[----:B------:R-:W2:Y:S02]  /*8a10*/  @!P0 SYNCS.PHASECHK.TRANS64 P0, [R2+URZ+0x70], R3 ;  /* 0x00007003020085a7 */ /* 0x000ea400080010ff */
[----:B--2---:R-:W-:Y:S05]  /*8a20*/  @!P0 BRA `(.L_x_39) ;  /* 0xfffffffc00f08947 */ /* 0x004fea000383ffff */
[----:B------:R-:W-:Y:S05]  /*8a30*/  BRA `(.L_x_127) ;  /* 0xffffff9400707947 */ /* 0x000fea000383ffff */
.L_x_43:
[----:B---3--:R-:W-:-:S07]  /*8a40*/  MOV R0, UR5 ;  /* 0x0000000500007c02 */ /* 0x008fce0008000f00 */
.L_x_128:
[----:B-1----:R1:W2:Y:S02]  /*8a50*/  SYNCS.PHASECHK.TRANS64.TRYWAIT P0, [R0+URZ], R3 ;  /* 0x00000003000075a7 */ /* 0x0022a400080011ff */
[----:B--2---:R-:W-:Y:S05]  /*8a60*/  @!P0 NANOSLEEP.SYNCS 0x989680 ;  /* 0x009896800000895d */ /* 0x004fea0003900000 */
[----:B------:R-:W2:Y:S02]  /*8a70*/  @!P0 SYNCS.PHASECHK.TRANS64 P0, [R0+URZ], R3 ;  /* 0x00000003000085a7 */ /* 0x000ea400080010ff */
[----:B--2---:R-:W-:Y:S05]  /*8a80*/  @!P0 BRA `(.L_x_128) ;  /* 0xfffffffc00f08947 */ /* 0x004fea000383ffff */
[----:B------:R-:W-:Y:S05]  /*8a90*/  BRA `(.L_x_129) ;  /* 0xffffff9800e07947 */ /* 0x000fea000383ffff */
.L_x_44:
[----:B---3--:R-:W-:-:S07]  /*8aa0*/  MOV R0, UR5 ;  /* 0x0000000500007c02 */ /* 0x008fce0008000f00 */
.L_x_130:
[----:B-1----:R1:W2:Y:S02]  /*8ab0*/  SYNCS.PHASECHK.TRANS64.TRYWAIT P0, [R0+URZ], R3 ;  /* 0x00000003000075a7 */ /* 0x0022a400080011ff */
[----:B--2---:R-:W-:Y:S05]  /*8ac0*/  @!P0 NANOSLEEP.SYNCS 0x989680 ;  /* 0x009896800000895d */ /* 0x004fea0003900000 */
[----:B------:R-:W2:Y:S02]  /*8ad0*/  @!P0 SYNCS.PHASECHK.TRANS64 P0, [R0+URZ], R3 ;  /* 0x00000003000085a7 */ /* 0x000ea400080010ff */
[----:B--2---:R-:W-:Y:S05]  /*8ae0*/  @!P0 BRA `(.L_x_130) ;  /* 0xfffffffc00f08947 */ /* 0x004fea000383ffff */
[----:B------:R-:W-:Y:S05]  /*8af0*/  BRA `(.L_x_131) ;  /* 0xffffff9800ec7947 */ /* 0x000fea000383ffff */
.L_x_45:
[----:B---3--:R-:W-:-:S07]  /*8b00*/  MOV R0, UR5 ;  /* 0x0000000500007c02 */ /* 0x008fce0008000f00 */
.L_x_132:
[----:B-1----:R1:W2:Y:S02]  /*8b10*/  SYNCS.PHASECHK.TRANS64.TRYWAIT P0, [R0+URZ], R3 ;  /* 0x00000003000075a7 */ /* 0x0022a400080011ff */
[----:B--2---:R-:W-:Y:S05]  /*8b20*/  @!P0 NANOSLEEP.SYNCS 0x989680 ;  /* 0x009896800000895d */ /* 0x004fea0003900000 */
[----:B------:R-:W2:Y:S02]  /*8b30*/  @!P0 SYNCS.PHASECHK.TRANS64 P0, [R0+URZ], R3 ;  /* 0x00000003000085a7 */ /* 0x000ea400080010ff */
[----:B--2---:R-:W-:Y:S05]  /*8b40*/  @!P0 BRA `(.L_x_132) ;  /* 0xfffffffc00f08947 */ /* 0x004fea000383ffff */
[----:B------:R-:W-:Y:S05]  /*8b50*/  BRA `(.L_x_133) ;  /* 0xffffff9800f87947 */ /* 0x000fea000383ffff */
.L_x_48:
[----:B-1----:R1:W2:Y:S02]  /*8b60*/  SYNCS.PHASECHK.TRANS64.TRYWAIT P0, [R0+URZ+0xd0], R5 ;  /* 0x0000d005000075a7 */ /* 0x0022a400080011ff */
[----:B--2---:R-:W-:Y:S05]  /*8b70*/  @!P0 NANOSLEEP.SYNCS 0x989680 ;  /* 0x009896800000895d */ /* 0x004fea0003900000 */
[----:B------:R-:W2:Y:S02]  /*8b80*/  @!P0 SYNCS.PHASECHK.TRANS64 P0, [R0+URZ+0xd0], R5 ;  /* 0x0000d005000085a7 */ /* 0x000ea400080010ff */
[----:B--2---:R-:W-:Y:S05]  /*8b90*/  @!P0 BRA `(.L_x_48) ;  /* 0xfffffffc00f08947 */ /* 0x004fea000383ffff */
[----:B------:R-:W-:Y:S05]  /*8ba0*/  BRA `(.L_x_134) ;  /* 0xffffff9c00587947 */ /* 0x000fea000383ffff */
.L_x_49:
[----:B------:R-:W-:-:S07]  /*8bb0*/  MOV R0, UR5 ;  /* 0x0000000500007c02 */ /* 0x000fce0008000f00 */
.L_x_135:
[----:B-1----:R1:W2:Y:S02]  /*8bc0*/  SYNCS.PHASECHK.TRANS64.TRYWAIT P0, [R0+URZ+0x80], R7 ;  /* 0x00008007000075a7 */ /* 0x0022a400080011ff */
[----:B--2---:R-:W-:Y:S05]  /*8bd0*/  @!P0 NANOSLEEP.SYNCS 0x989680 ;  /* 0x009896800000895d */ /* 0x004fea0003900000 */
[----:B------:R-:W2:Y:S02]  /*8be0*/  @!P0 SYNCS.PHASECHK.TRANS64 P0, [R0+URZ+0x80], R7 ;  /* 0x00008007000085a7 */ /* 0x000ea400080010ff */
[----:B--2---:R-:W-:Y:S05]  /*8bf0*/  @!P0 BRA `(.L_x_135) ;  /* 0xfffffffc00f08947 */ /* 0x004fea000383ffff */
[----:B------:R-:W-:Y:S05]  /*8c00*/  BRA `(.L_x_136) ;  /* 0xffffff9c00687947 */ /* 0x000fea000383ffff */
.L_x_50:
[----:B-1----:R1:W2:Y:S02]  /*8c10*/  SYNCS.PHASECHK.TRANS64.TRYWAIT P1, [R0+URZ+0x70], R5 ;  /* 0x00007005000075a7 */ /* 0x0022a400080211ff */
[----:B--2---:R-:W-:Y:S05]  /*8c20*/  @!P1 NANOSLEEP.SYNCS 0x989680 ;  /* 0x009896800000995d */ /* 0x004fea0003900000 */
[----:B------:R-:W2:Y:S02]  /*8c30*/  @!P1 SYNCS.PHASECHK.TRANS64 P1, [R0+URZ+0x70], R5 ;  /* 0x00007005000095a7 */ /* 0x000ea400080210ff */
[----:B--2---:R-:W-:Y:S05]  /*8c40*/  @!P1 BRA `(.L_x_50) ;  /* 0xfffffffc00f09947 */ /* 0x004fea000383ffff */
[----:B------:R-:W-:Y:S05]  /*8c50*/  BRA `(.L_x_137) ;  /* 0xffffff9c00987947 */ /* 0x000fea000383ffff */
.L_x_53:
[----:B------:R-:W-:-:S07]  /*8c60*/  MOV R0, UR5 ;  /* 0x0000000500007c02 */ /* 0x000fce0008000f00 */
.L_x_138:
[----:B-1----:R1:W2:Y:S02]  /*8c70*/  SYNCS.PHASECHK.TRANS64.TRYWAIT P0, [R0+URZ+0x80], R3 ;  /* 0x00008003000075a7 */ /* 0x0022a400080011ff */
[----:B--2---:R-:W-:Y:S05]  /*8c80*/  @!P0 NANOSLEEP.SYNCS 0x989680 ;  /* 0x009896800000895d */ /* 0x004fea0003900000 */
[----:B------:R-:W2:Y:S02]  /*8c90*/  @!P0 SYNCS.PHASECHK.TRANS64 P0, [R0+URZ+0x80], R3 ;  /* 0x00008003000085a7 */ /* 0x000ea400080010ff */
[----:B--2---:R-:W-:Y:S05]  /*8ca0*/  @!P0 BRA `(.L_x_138) ;  /* 0xfffffffc00f08947 */ /* 0x004fea000383ffff */
[----:B------:R-:W-:Y:S05]  /*8cb0*/  BRA `(.L_x_52) ;  /* 0xffffff9c00ec7947 */ /* 0x000fea000383ffff */
.L_x_62:
[----:B-1----:R-:W-:-:S04]  /*8cc0*/  MOV R4, UR6 ;  /* 0x0000000600047c02 */ /* 0x002fc80008000f00 */
[----:B------:R1:W2:Y:S03]  /*8cd0*/  SYNCS.PHASECHK.TRANS64.TRYWAIT P0, [R4+URZ+0x8], R5 ;  /* 0x00000805040075a7 */ /* 0x0002a600080011ff */
[----:B--2---:R-:W-:Y:S05]  /*8ce0*/  @!P0 NANOSLEEP.SYNCS 0x989680 ;  /* 0x009896800000895d */ /* 0x004fea0003900000 */
[----:B------:R-:W2:Y:S02]  /*8cf0*/  @!P0 SYNCS.PHASECHK.TRANS64 P0, [R4+URZ+0x8], R5 ;  /* 0x00000805040085a7 */ /* 0x000ea400080010ff */
[----:B--2---:R-:W-:Y:S05]  /*8d00*/  @!P0 BRA `(.L_x_62) ;  /* 0xfffffffc00ec8947 */ /* 0x004fea000383ffff */
[----:B------:R-:W-:Y:S05]  /*8d10*/  BRA `(.L_x_61) ;  /* 0xffffffa000a07947 */ /* 0x000fea000383ffff */
.L_x_64:
[----:B------:R-:W-:Y:S01]  /*8d20*/  BSSY B0, `(.L_x_139) ;  /* 0x0000006000007945 */ /* 0x000fe20003800000 */
[----:B------:R-:W-:-:S07]  /*8d30*/  MOV R15, 0xffffffff ;  /* 0xffffffff000f7802 */ /* 0x000fce0000000f00 */
[----:B-1---5:R-:W-:Y:S05]  /*8d40*/  WARPSYNC.COLLECTIVE R15, `(.L_x_140) ;  /* 0x000000000f0c7348 */ /* 0x022fea0003c00000 */
[----:B------:R-:W-:Y:S02]  /*8d50*/  ELECT P6, UR79, PT ;  /* 0x00000000004f782f */ /* 0x000fe400038c0000 */
[----:B------:R-:W-:Y:S01]  /*8d60*/  MOV R14, UR79 ;  /* 0x0000004f000e7c02 */ /* 0x000fe20008000f00 */
[----:B-1---5:R-:W-:Y:S10]  /*8d70*/  ENDCOLLECTIVE ;  /* 0x000000000000791b */ /* 0x022ff40003800000 */
.L_x_140:
[----:B------:R-:W-:Y:S05]  /*8d80*/  BSYNC B0 ;  /* 0x0000000000007941 */ /* 0x000fea0003800000 */
.L_x_139:
[----:B------:R-:W-:Y:S05]  /*8d90*/  BRA `(.L_x_141) ;  /* 0xffffffa000d07947 */ /* 0x000fea000383ffff */
.L_x_66:
[----:B-1----:R-:W-:-:S04]  /*8da0*/  MOV R2, UR6 ;  /* 0x0000000600027c02 */ /* 0x002fc80008000f00 */
[----:B------:R1:W2:Y:S03]  /*8db0*/  SYNCS.PHASECHK.TRANS64.TRYWAIT P0, [R2+URZ+0x8], R3 ;  /* 0x00000803020075a7 */ /* 0x0002a600080011ff */
[----:B--2---:R-:W-:Y:S05]  /*8dc0*/  @!P0 NANOSLEEP.SYNCS 0x989680 ;  /* 0x009896800000895d */ /* 0x004fea0003900000 */
[----:B------:R-:W2:Y:S02]  /*8dd0*/  @!P0 SYNCS.PHASECHK.TRANS64 P0, [R2+URZ+0x8], R3 ;  /* 0x00000803020085a7 */ /* 0x000ea400080010ff */
[----:B--2---:R-:W-:Y:S05]  /*8de0*/  @!P0 BRA `(.L_x_66) ;  /* 0xfffffffc00ec8947 */ /* 0x004fea000383ffff */
[----:B------:R-:W-:Y:S05]  /*8df0*/  BRA `(.L_x_65) ;  /* 0xffffffa000d47947 */ /* 0x000fea000383ffff */
.L_x_67:
[----:B-1----:R1:W2:Y:S02]  /*8e00*/  SYNCS.PHASECHK.TRANS64.TRYWAIT P0, [R0+URZ+0x70], R5 ;  /* 0x00007005000075a7 */ /* 0x0022a400080011ff */
[----:B--2---:R-:W-:Y:S05]  /*8e10*/  @!P0 NANOSLEEP.SYNCS 0x989680 ;  /* 0x009896800000895d */ /* 0x004fea0003900000 */
[----:B------:R-:W2:Y:S02]  /*8e20*/  @!P0 SYNCS.PHASECHK.TRANS64 P0, [R0+URZ+0x70], R5 ;  /* 0x00007005000085a7 */ /* 0x000ea400080010ff */
[----:B--2---:R-:W-:Y:S05]  /*8e30*/  @!P0 BRA `(.L_x_67) ;  /* 0xfffffffc00f08947 */ /* 0x004fea000383ffff */
[----:B------:R-:W-:Y:S05]  /*8e40*/  BRA `(.L_x_142) ;  /* 0xffffffa400b07947 */ /* 0x000fea000383ffff */
.L_x_69:
[----:B------:R-:W-:-:S07]  /*8e50*/  MOV R0, UR10 ;  /* 0x0000000a00007c02 */ /* 0x000fce0008000f00 */
.L_x_143:
[----:B-1----:R1:W2:Y:S02]  /*8e60*/  SYNCS.PHASECHK.TRANS64.TRYWAIT P0, [R0+URZ+0xb0], R5 ;  /* 0x0000b005000075a7 */ /* 0x0022a400080011ff */
[----:B--2---:R-:W-:Y:S05]  /*8e70*/  @!P0 NANOSLEEP.SYNCS 0x989680 ;  /* 0x009896800000895d */ /* 0x004fea0003900000 */
[----:B------:R-:W2:Y:S02]  /*8e80*/  @!P0 SYNCS.PHASECHK.TRANS64 P0, [R0+URZ+0xb0], R5 ;  /* 0x0000b005000085a7 */ /* 0x000ea400080010ff */
[----:B--2---:R-:W-:Y:S05]  /*8e90*/  @!P0 BRA `(.L_x_143) ;  /* 0xfffffffc00f08947 */ /* 0x004fea000383ffff */
[----:B------:R-:W-:Y:S05]  /*8ea0*/  BRA `(.L_x_144) ;  /* 0xffffffa400fc7947 */ /* 0x000fea000383ffff */
.L_x_72:
[----:B------:R-:W-:Y:S07]  /*8eb0*/  MOV R0, UR9 ;  /* 0x0000000900007c02 */ /* 0x000fee0008000f00 */
.L_x_145:
[----:B-1----:R1:W2:Y:S02]  /*8ec0*/  SYNCS.PHASECHK.TRANS64.TRYWAIT P0, [R0+URZ], R5 ;  /* 0x00000005000075a7 */ /* 0x0022a400080011ff */
[----:B--2---:R-:W-:Y:S05]  /*8ed0*/  @!P0 NANOSLEEP.SYNCS 0x989680 ;  /* 0x009896800000895d */ /* 0x004fea0003900000 */
[----:B------:R-:W2:Y:S02]  /*8ee0*/  @!P0 SYNCS.PHASECHK.TRANS64 P0, [R0+URZ], R5 ;  /* 0x00000005000085a7 */ /* 0x000ea400080010ff */
[----:B--2---:R-:W-:Y:S05]  /*8ef0*/  @!P0 BRA `(.L_x_145) ;  /* 0xfffffffc00f08947 */ /* 0x004fea000383ffff */
[----:B------:R-:W-:Y:S05]  /*8f00*/  BRA `(.L_x_71) ;  /* 0xffffffa800107947 */ /* 0x000fea000383ffff */
.L_x_76:
[----:B-1----:R-:W-:-:S07]  /*8f10*/  MOV R0, UR7 ;  /* 0x0000000700007c02 */ /* 0x002fce0008000f00 */
.L_x_146:
[----:B-1----:R1:W2:Y:S02]  /*8f20*/  SYNCS.PHASECHK.TRANS64.TRYWAIT P0, [R0+URZ], R3 ;  /* 0x00000003000075a7 */ /* 0x0022a400080011ff */
[----:B--2---:R-:W-:Y:S05]  /*8f30*/  @!P0 NANOSLEEP.SYNCS 0x989680 ;  /* 0x009896800000895d */ /* 0x004fea0003900000 */
[----:B------:R-:W2:Y:S02]  /*8f40*/  @!P0 SYNCS.PHASECHK.TRANS64 P0, [R0+URZ], R3 ;  /* 0x00000003000085a7 */ /* 0x000ea400080010ff */
[----:B--2---:R-:W-:Y:S05]  /*8f50*/  @!P0 BRA `(.L_x_146) ;  /* 0xfffffffc00f08947 */ /* 0x004fea000383ffff */
[----:B------:R-:W-:Y:S05]  /*8f60*/  BRA `(.L_x_147) ;  /* 0xffffffa800dc7947 */ /* 0x000fea000383ffff */
.L_x_77:
[----:B------:R-:W-:-:S07]  /*8f70*/  MOV R0, UR7 ;  /* 0x0000000700007c02 */ /* 0x000fce0008000f00 */
.L_x_148:
[----:B-1----:R1:W2:Y:S02]  /*8f80*/  SYNCS.PHASECHK.TRANS64.TRYWAIT P0, [R0+URZ], R3 ;  /* 0x00000003000075a7 */ /* 0x0022a400080011ff */
[----:B--2---:R-:W-:Y:S05]  /*8f90*/  @!P0 NANOSLEEP.SYNCS 0x989680 ;  /* 0x009896800000895d */ /* 0x004fea0003900000 */
[----:B------:R-:W2:Y:S02]  /*8fa0*/  @!P0 SYNCS.PHASECHK.TRANS64 P0, [R0+URZ], R3 ;  /* 0x00000003000085a7 */ /* 0x000ea400080010ff */
[----:B--2---:R-:W-:Y:S05]  /*8fb0*/  @!P0 BRA `(.L_x_148) ;  /* 0xfffffffc00f08947 */ /* 0x004fea000383ffff */
[----:B------:R-:W-:Y:S05]  /*8fc0*/  BRA `(.L_x_149) ;  /* 0xffffffa800e87947 */ /* 0x000fea000383ffff */
.L_x_78:
[----:B------:R-:W-:-:S07]  /*8fd0*/  MOV R0, UR7 ;  /* 0x0000000700007c02 */ /* 0x000fce0008000f00 */
.L_x_150:
[----:B-1----:R1:W2:Y:S02]  /*8fe0*/  SYNCS.PHASECHK.TRANS64.TRYWAIT P0, [R0+URZ], R3 ;  /* 0x00000003000075a7 */ /* 0x0022a400080011ff */
[----:B--2---:R-:W-:Y:S05]  /*8ff0*/  @!P0 NANOSLEEP.SYNCS 0x989680 ;  /* 0x009896800000895d */ /* 0x004fea0003900000 */
[----:B------:R-:W2:Y:S02]  /*9000*/  @!P0 SYNCS.PHASECHK.TRANS64 P0, [R0+URZ], R3 ;  /* 0x00000003000085a7 */ /* 0x000ea400080010ff */
[----:B--2---:R-:W-:Y:S05]  /*9010*/  @!P0 BRA `(.L_x_150) ;  /* 0xfffffffc00f08947 */ /* 0x004fea000383ffff */
[----:B------:R-:W-:Y:S05]  /*9020*/  BRA `(.L_x_151) ;  /* 0xffffffa800f47947 */ /* 0x000fea000383ffff */
.L_x_81:
[----:B------:R-:W-:-:S07]  /*9030*/  MOV R0, UR8 ;  /* 0x0000000800007c02 */ /* 0x000fce0008000f00 */
.L_x_152:
[----:B-1----:R1:W2:Y:S02]  /*9040*/  SYNCS.PHASECHK.TRANS64.TRYWAIT P1, [R0+URZ+0xf0], R3 ;  /* 0x0000f003000075a7 */ /* 0x0022a400080211ff */
[----:B--2---:R-:W-:Y:S05]  /*9050*/  @!P1 NANOSLEEP.SYNCS 0x989680 ;  /* 0x009896800000995d */ /* 0x004fea0003900000 */
[----:B------:R-:W2:Y:S02]  /*9060*/  @!P1 SYNCS.PHASECHK.TRANS64 P1, [R0+URZ+0xf0], R3 ;  /* 0x0000f003000095a7 */ /* 0x000ea400080210ff */
[----:B--2---:R-:W-:Y:S05]  /*9070*/  @!P1 BRA `(.L_x_152) ;  /* 0xfffffffc00f09947 */ /* 0x004fea000383ffff */
[----:B------:R-:W-:Y:S05]  /*9080*/  BRA `(.L_x_153) ;  /* 0xffffffac00407947 */ /* 0x000fea000383ffff */
.L_x_86:
[----:B--2---:R2:W4:Y:S02]  /*9090*/  SYNCS.PHASECHK.TRANS64.TRYWAIT P0, [R0+URZ+0x70], R3 ;  /* 0x00007003000075a7 */ /* 0x00452400080011ff */
[----:B----4-:R-:W-:Y:S05]  /*90a0*/  @!P0 NANOSLEEP.SYNCS 0x989680 ;  /* 0x009896800000895d */ /* 0x010fea0003900000 */
[----:B------:R-:W4:Y:S02]  /*90b0*/  @!P0 SYNCS.PHASECHK.TRANS64 P0, [R0+URZ+0x70], R3 ;  /* 0x00007003000085a7 */ /* 0x000f2400080010ff */
[----:B----4-:R-:W-:Y:S05]  /*90c0*/  @!P0 BRA `(.L_x_86) ;  /* 0xfffffffc00f08947 */ /* 0x010fea000383ffff */
[----:B------:R-:W-:Y:S05]  /*90d0*/  BRA `(.L_x_154) ;  /* 0xffffffb0004c7947 */ /* 0x000fea000383ffff */
.L_x_89:
[----:B------:R-:W-:Y:S07]  /*90e0*/  MOV R0, UR6 ;  /* 0x0000000600007c02 */ /* 0x000fee0008000f00 */
.L_x_155:
[----:B--2---:R2:W4:Y:S02]  /*90f0*/  SYNCS.PHASECHK.TRANS64.TRYWAIT P0, [R0+URZ+0x68], R3 ;  /* 0x00006803000075a7 */ /* 0x00452400080011ff */
[----:B----4-:R-:W-:Y:S05]  /*9100*/  @!P0 NANOSLEEP.SYNCS 0x989680 ;  /* 0x009896800000895d */ /* 0x010fea0003900000 */
[----:B------:R-:W4:Y:S02]  /*9110*/  @!P0 SYNCS.PHASECHK.TRANS64 P0, [R0+URZ+0x68], R3 ;  /* 0x00006803000085a7 */ /* 0x000f2400080010ff */
[----:B----4-:R-:W-:Y:S05]  /*9120*/  @!P0 BRA `(.L_x_155) ;  /* 0xfffffffc00f08947 */ /* 0x010fea000383ffff */
[----:B------:R-:W-:Y:S05]  /*9130*/  BRA `(.L_x_88) ;  /* 0xffffffb4002c7947 */ /* 0x000fea000383ffff */
.L_x_92:
[----:B--2---:R-:W-:Y:S07]  /*9140*/  MOV R3, UR6 ;  /* 0x0000000600037c02 */ /* 0x004fee0008000f00 */
.L_x_156:
[----:B-1----:R1:W2:Y:S02]  /*9150*/  SYNCS.PHASECHK.TRANS64.TRYWAIT P0, [R3+URZ+0x50], R12 ;  /* 0x0000500c030075a7 */ /* 0x0022a400080011ff */
[----:B--2---:R-:W-:Y:S05]  /*9160*/  @!P0 NANOSLEEP.SYNCS 0x989680 ;  /* 0x009896800000895d */ /* 0x004fea0003900000 */
[----:B------:R-:W2:Y:S02]  /*9170*/  @!P0 SYNCS.PHASECHK.TRANS64 P0, [R3+URZ+0x50], R12 ;  /* 0x0000500c030085a7 */ /* 0x000ea400080010ff */
[----:B--2---:R-:W-:Y:S05]  /*9180*/  @!P0 BRA `(.L_x_156) ;  /* 0xfffffffc00f08947 */ /* 0x004fea000383ffff */
[----:B------:R-:W-:Y:S05]  /*9190*/  BRA `(.L_x_157) ;  /* 0xffffffb400a47947 */ /* 0x000fea000383ffff */
.L_x_93:
[----:B------:R-:W-:Y:S07]  /*91a0*/  MOV R3, UR6 ;  /* 0x0000000600037c02 */ /* 0x000fee0008000f00 */
.L_x_158:
[----:B-1----:R1:W2:Y:S02]  /*91b0*/  SYNCS.PHASECHK.TRANS64.TRYWAIT P0, [R3+URZ+0x58], R12 ;  /* 0x0000580c030075a7 */ /* 0x0022a400080011ff */
[----:B--2---:R-:W-:Y:S05]  /*91c0*/  @!P0 NANOSLEEP.SYNCS 0x989680 ;  /* 0x009896800000895d */ /* 0x004fea0003900000 */
[----:B------:R-:W2:Y:S02]  /*91d0*/  @!P0 SYNCS.PHASECHK.TRANS64 P0, [R3+URZ+0x58], R12 ;  /* 0x0000580c030085a7 */ /* 0x000ea400080010ff */
[----:B--2---:R-:W-:Y:S05]  /*91e0*/  @!P0 BRA `(.L_x_158) ;  /* 0xfffffffc00f08947 */ /* 0x004fea000383ffff */
[----:B------:R-:W-:Y:S05]  /*91f0*/  BRA `(.L_x_159) ;  /* 0xffffffb800247947 */ /* 0x000fea000383ffff */
.L_x_95:
[----:B------:R-:W-:-:S07]  /*9200*/  MOV R0, UR6 ;  /* 0x0000000600007c02 */ /* 0x000fce0008000f00 */
.L_x_160:
[----:B-1----:R1:W4:Y:S02]  /*9210*/  SYNCS.PHASECHK.TRANS64.TRYWAIT P0, [R0+URZ+0x50], R3 ;  /* 0x00005003000075a7 */ /* 0x00232400080011ff */
[----:B----4-:R-:W-:Y:S05]  /*9220*/  @!P0 NANOSLEEP.SYNCS 0x989680 ;  /* 0x009896800000895d */ /* 0x010fea0003900000 */
[----:B------:R-:W4:Y:S02]  /*9230*/  @!P0 SYNCS.PHASECHK.TRANS64 P0, [R0+URZ+0x50], R3 ;  /* 0x00005003000085a7 */ /* 0x000f2400080010ff */
[----:B----4-:R-:W-:Y:S05]  /*9240*/  @!P0 BRA `(.L_x_160) ;  /* 0xfffffffc00f08947 */ /* 0x010fea000383ffff */
[----:B------:R-:W-:Y:S05]  /*9250*/  BRA `(.L_x_161) ;  /* 0xffffffb800947947 */ /* 0x000fea000383ffff */
.L_x_97:
[----:B--2---:R2:W3:Y:S02]  /*9260*/  SYNCS.PHASECHK.TRANS64.TRYWAIT P0, [R0+URZ+0x70], R3 ;  /* 0x00007003000075a7 */ /* 0x0044e400080011ff */
[----:B---3--:R-:W-:Y:S05]  /*9270*/  @!P0 NANOSLEEP.SYNCS 0x989680 ;  /* 0x009896800000895d */ /* 0x008fea0003900000 */
[----:B------:R-:W3:Y:S02]  /*9280*/  @!P0 SYNCS.PHASECHK.TRANS64 P0, [R0+URZ+0x70], R3 ;  /* 0x00007003000085a7 */ /* 0x000ee400080010ff */
[----:B---3--:R-:W-:Y:S05]  /*9290*/  @!P0 BRA `(.L_x_97) ;  /* 0xfffffffc00f08947 */ /* 0x008fea000383ffff */
[----:B------:R-:W-:Y:S05]  /*92a0*/  BRA `(.L_x_162) ;  /* 0xffffffbc005c7947 */ /* 0x000fea000383ffff */
.L_x_108:
[----:B-1----:R1:W3:Y:S02]  /*92b0*/  SYNCS.PHASECHK.TRANS64.TRYWAIT P1, [R3+URZ+0x40], R0 ;  /* 0x00004000030075a7 */ /* 0x0022e400080211ff */
[----:B---3--:R-:W-:Y:S05]  /*92c0*/  @!P1 NANOSLEEP.SYNCS 0x989680 ;  /* 0x009896800000995d */ /* 0x008fea0003900000 */
[----:B------:R-:W3:Y:S02]  /*92d0*/  @!P1 SYNCS.PHASECHK.TRANS64 P1, [R3+URZ+0x40], R0 ;  /* 0x00004000030095a7 */ /* 0x000ee400080210ff */
[----:B---3--:R-:W-:Y:S05]  /*92e0*/  @!P1 BRA `(.L_x_108) ;  /* 0xfffffffc00f09947 */ /* 0x008fea000383ffff */
[----:B------:R-:W-:Y:S05]  /*92f0*/  BRA `(.L_x_107) ;  /* 0xffffffc800807947 */ /* 0x000fea000383ffff */
.L_x_110:
[----:B-1----:R1:W4:Y:S02]  /*9300*/  SYNCS.PHASECHK.TRANS64.TRYWAIT P0, [R195+URZ+0x90], R2 ;  /* 0x00009002c30075a7 */ /* 0x00232400080011ff */
[----:B----4-:R-:W-:Y:S05]  /*9310*/  @!P0 NANOSLEEP.SYNCS 0x989680 ;  /* 0x009896800000895d */ /* 0x010fea0003900000 */
[----:B------:R-:W4:Y:S02]  /*9320*/  @!P0 SYNCS.PHASECHK.TRANS64 P0, [R195+URZ+0x90], R2 ;  /* 0x00009002c30085a7 */ /* 0x000f2400080010ff */
[----:B----4-:R-:W-:Y:S05]  /*9330*/  @!P0 BRA `(.L_x_110) ;  /* 0xfffffffc00f08947 */ /* 0x010fea000383ffff */
[----:B------:R-:W-:Y:S05]  /*9340*/  BRA `(.L_x_109) ;  /* 0xffffffc800dc7947 */ /* 0x000fea000383ffff */
.L_x_119:
[----:B--2---:R2:W3:Y:S02]  /*9350*/  SYNCS.PHASECHK.TRANS64.TRYWAIT P0, [R216+URZ+0x40], R3 ;  /* 0x00004003d80075a7 */ /* 0x0044e400080011ff */
[----:B---3--:R-:W-:Y:S05]  /*9360*/  @!P0 NANOSLEEP.SYNCS 0x989680 ;  /* 0x009896800000895d */ /* 0x008fea0003900000 */
[----:B------:R-:W3:Y:S02]  /*9370*/  @!P0 SYNCS.PHASECHK.TRANS64 P0, [R216+URZ+0x40], R3 ;  /* 0x00004003d80085a7 */ /* 0x000ee400080010ff */
[----:B---3--:R-:W-:Y:S05]  /*9380*/  @!P0 BRA `(.L_x_119) ;  /* 0xfffffffc00f08947 */ /* 0x008fea000383ffff */
[----:B------:R-:W-:Y:S05]  /*9390*/  BRA `(.L_x_118) ;  /* 0xffffffdc00e87947 */ /* 0x000fea000383ffff */
        .weak           $__internal_0_$__cuda_sm10x_tcgen05_guardrail_trap_col_being_dealloced_not_returned_by_alloc
        .type           $__internal_0_$__cuda_sm10x_tcgen05_guardrail_trap_col_being_dealloced_not_returned_by_alloc,@function
        .size           $__internal_0_$__cuda_sm10x_tcgen05_guardrail_trap_col_being_dealloced_not_returned_by_alloc,($__internal_1_$__cuda_sm10x_tcgen05_guardrail_trap_phase_invalid_during_alloc - $__internal_0_$__cuda_sm10x_tcgen05_guardrail_trap_col_being_dealloced_not_returned_by_alloc)
$__internal_0_$__cuda_sm10x_tcgen05_guardrail_trap_col_being_dealloced_not_returned_by_alloc:
[----:B------:R-:W-:Y:S05]  /*93a0*/  BPT.TRAP 0x1 ;  /* 0x000000040000795c */ /* 0x000fea0000300000 */
[----:B------:R-:W-:-:S04]  /*93b0*/  HFMA2 R3, -RZ, RZ, 0, 0 ;  /* 0x00000000ff037431 */ /* 0x000fc800000001ff */
[----:B------:R-:W-:Y:S05]  /*93c0*/  RET.REL.NODEC R2 `(_ZN7cutlass13device_kernelINS_4gemm6kernel13GemmUniversalIN4cute5tupleIJiiiiEEENS1_10collective13CollectiveMmaINS1_35MainloopSm100TmaUmmaWarpSpecializedILi4ELi2ELi4ENS5_IJNS4_1CILi2EEENSA_ILi1EEESC_EEEEENS5_IJNSA_ILi256EEENSA_ILi128EEENSA_ILi64EEEEEENS_12float_e5m2_tENS5_IJlSC_lEEESJ_SK_NS4_8TiledMMAINS4_8MMA_AtomIJNS4_10MMA_TraitsINS4_25SM100_MMA_F8F6F4_2x1SM_SSEJSJ_SJ_fSF_SG_NS4_17integral_constantINS4_4UMMA5MajorELSR_0EEESS_NSP_INSQ_7ScaleInELST_0EEESU_EEEEEENS4_6LayoutINS5_IJSC_SC_SC_EEENS5_IJNSA_ILi0EEESZ_SZ_EEEEENS5_IJNS4_10UnderscoreES12_S12_EEEEENS4_18SM100_TMA_2SM_LOADENS4_14ComposedLayoutINS4_7SwizzleILi2ELi4ELi3EEENS4_18smem_ptr_flag_bitsILi8EEENSX_INS5_IJNSA_ILi8EEESH_EEENS5_IJSH_SC_EEEEEEEvNS4_8identityES15_S1F_vS1G_EENS_8epilogue10collective18CollectiveEpilogueINS1I_23Sm100TmaWarpSpecializedILi2ELi2ELi64ELb0ELb0EEEJNS5_IJSG_SG_SH_EEENS5_IJNSX_ISG_SC_EENSX_ISH_SC_EEEEESJ_SK_SJ_SK_NS1I_6fusion15FusionCallbacksIS1M_NS1R_17LinearCombinationISJ_fSJ_fLNS_15FloatRoundStyleE2EEES1N_S1Q_JEEENS4_5SM1004TMEM4LOAD26SM100_TMEM_LOAD_32dp32b64xENS4_13SM90_TMA_LOADES1F_NS4_39AutoVectorizingCopyWithAssumedAlignmentILi128EEENS4_14SM90_TMA_STOREES1F_S23_S23_EEEvvEEEEvNT_6ParamsE) ;  /* 0xffffff6c020c7950 */ /* 0x000fea0003c3ffff */
        .weak           $__internal_1_$__cuda_sm10x_tcgen05_guardrail_trap_phase_invalid_during_alloc
        .type           $__internal_1_$__cuda_sm10x_tcgen05_guardrail_trap_phase_invalid_during_alloc,@function
        .size           $__internal_1_$__cuda_sm10x_tcgen05_guardrail_trap_phase_invalid_during_alloc,($__internal_2_$__cuda_sm10x_tcgen05_guardrail_trap_unallocated_columns_being_dealloced - $__internal_1_$__cuda_sm10x_tcgen05_guardrail_trap_phase_invalid_during_alloc)
$__internal_1_$__cuda_sm10x_tcgen05_guardrail_trap_phase_invalid_during_alloc:
[----:B------:R-:W-:Y:S05]  /*93d0*/  BPT.TRAP 0x1 ;  /* 0x000000040000795c */ /* 0x000fea0000300000 */
[----:B------:R-:W-:-:S04]  /*93e0*/  MOV R3, 0x0 ;  /* 0x0000000000037802 */ /* 0x000fc80000000f00 */
[----:B------:R-:W-:Y:S05]  /*93f0*/  RET.REL.NODEC R2 `(_ZN7cutlass13device_kernelINS_4gemm6kernel13GemmUniversalIN4cute5tupleIJiiiiEEENS1_10collective13CollectiveMmaINS1_35MainloopSm100TmaUmmaWarpSpecializedILi4ELi2ELi4ENS5_IJNS4_1CILi2EEENSA_ILi1EEESC_EEEEENS5_IJNSA_ILi256EEENSA_ILi128EEENSA_ILi64EEEEEENS_12float_e5m2_tENS5_IJlSC_lEEESJ_SK_NS4_8TiledMMAINS4_8MMA_AtomIJNS4_10MMA_TraitsINS4_25SM100_MMA_F8F6F4_2x1SM_SSEJSJ_SJ_fSF_SG_NS4_17integral_constantINS4_4UMMA5MajorELSR_0EEESS_NSP_INSQ_7ScaleInELST_0EEESU_EEEEEENS4_6LayoutINS5_IJSC_SC_SC_EEENS5_IJNSA_ILi0EEESZ_SZ_EEEEENS5_IJNS4_10UnderscoreES12_S12_EEEEENS4_18SM100_TMA_2SM_LOADENS4_14ComposedLayoutINS4_7SwizzleILi2ELi4ELi3EEENS4_18smem_ptr_flag_bitsILi8EEENSX_INS5_IJNSA_ILi8EEESH_EEENS5_IJSH_SC_EEEEEEEvNS4_8identityES15_S1F_vS1G_EENS_8epilogue10collective18CollectiveEpilogueINS1I_23Sm100TmaWarpSpecializedILi2ELi2ELi64ELb0ELb0EEEJNS5_IJSG_SG_SH_EEENS5_IJNSX_ISG_SC_EENSX_ISH_SC_EEEEESJ_SK_SJ_SK_NS1I_6fusion15FusionCallbacksIS1M_NS1R_17LinearCombinationISJ_fSJ_fLNS_15FloatRoundStyleE2EEES1N_S1Q_JEEENS4_5SM1004TMEM4LOAD26SM100_TMEM_LOAD_32dp32b64xENS4_13SM90_TMA_LOADES1F_NS4_39AutoVectorizingCopyWithAssumedAlignmentILi128EEENS4_14SM90_TMA_STOREES1F_S23_S23_EEEvvEEEEvNT_6ParamsE) ;  /* 0xffffff6c02007950 */ /* 0x000fea0003c3ffff */
        .weak           $__internal_2_$__cuda_sm10x_tcgen05_guardrail_trap_unallocated_columns_being_dealloced
        .type           $__internal_2_$__cuda_sm10x_tcgen05_guardrail_trap_unallocated_columns_being_dealloced,@function
        .size           $__internal_2_$__cuda_sm10x_tcgen05_guardrail_trap_unallocated_columns_being_dealloced,(.L_x_164 - $__internal_2_$__cuda_sm10x_tcgen05_guardrail_trap_unallocated_columns_being_dealloced)
$__internal_2_$__cuda_sm10x_tcgen05_guardrail_trap_unallocated_columns_being_dealloced:
[----:B------:R-:W-:Y:S05]  /*9400*/  BPT.TRAP 0x1 ;  /* 0x000000040000795c */ /* 0x000fea0000300000 */
[----:B------:R-:W-:-:S04]  /*9410*/  HFMA2 R3, -RZ, RZ, 0, 0 ;  /* 0x00000000ff037431 */ /* 0x000fc800000001ff */
[----:B------:R-:W-:Y:S05]  /*9420*/  RET.REL.NODEC R2 `(_ZN7cutlass13device_kernelINS_4gemm6kernel13GemmUniversalIN4cute5tupleIJiiiiEEENS1_10collective13CollectiveMmaINS1_35MainloopSm100TmaUmmaWarpSpecializedILi4ELi2ELi4ENS5_IJNS4_1CILi2EEENSA_ILi1EEESC_EEEEENS5_IJNSA_ILi256EEENSA_ILi128EEENSA_ILi64EEEEEENS_12float_e5m2_tENS5_IJlSC_lEEESJ_SK_NS4_8TiledMMAINS4_8MMA_AtomIJNS4_10MMA_TraitsINS4_25SM100_MMA_F8F6F4_2x1SM_SSEJSJ_SJ_fSF_SG_NS4_17integral_constantINS4_4UMMA5MajorELSR_0EEESS_NSP_INSQ_7ScaleInELST_0EEESU_EEEEEENS4_6LayoutINS5_IJSC_SC_SC_EEENS5_IJNSA_ILi0EEESZ_SZ_EEEEENS5_IJNS4_10UnderscoreES12_S12_EEEEENS4_18SM100_TMA_2SM_LOADENS4_14ComposedLayoutINS4_7SwizzleILi2ELi4ELi3EEENS4_18smem_ptr_flag_bitsILi8EEENSX_INS5_IJNSA_ILi8EEESH_EEENS5_IJSH_SC_EEEEEEEvNS4_8identityES15_S1F_vS1G_EENS_8epilogue10collective18CollectiveEpilogueINS1I_23Sm100TmaWarpSpecializedILi2ELi2ELi64ELb0ELb0EEEJNS5_IJSG_SG_SH_EEENS5_IJNSX_ISG_SC_EENSX_ISH_SC_EEEEESJ_SK_SJ_SK_NS1I_6fusion15FusionCallbacksIS1M_NS1R_17LinearCombinationISJ_fSJ_fLNS_15FloatRoundStyleE2EEES1N_S1Q_JEEENS4_5SM1004TMEM4LOAD26SM100_TMEM_LOAD_32dp32b64xENS4_13SM90_TMA_LOADES1F_NS4_39AutoVectorizingCopyWithAssumedAlignmentILi128EEENS4_14SM90_TMA_STOREES1F_S23_S23_EEEvvEEEEvNT_6ParamsE) ;  /* 0xffffff6802f47950 */ /* 0x000fea0003c3ffff */
.L_x_163:
[----:B------:R-:W-:-:S00]  /*9430*/  BRA `(.L_x_163) ;  /* 0xfffffffc00fc7947 */ /* 0x000fc0000383ffff */
[----:B------:R-:W-:-:S00]  /*9440*/  NOP ;  /* 0x0000000000007918 */ /* 0x000fc00000000000 */
        /* <DEDUP_REMOVED lines=11> */
.L_x_164:


//--------------------- .nv.global.init           --------------------------
	.section	.nv.global.init,"aw",@progbits
.nv.global.init:
	.type		$str$27,@object
	.size		$str$27,($str$28 - $str$27)
$str$27:
        /*0000*/ 	.byte	0x28, 0x61, 0x64, 0x64, 0x72, 0x65, 0x73, 0x73, 0x20, 0x26, 0x20, 0x6d, 0x61, 0x73, 0x6b, 0x29
        /*0010*/ 	.byte	0x20, 0x3d, 0x3d, 0x20, 0x30, 0x00
	.type		$str$28,@object
	.size		$str$28,($str$26 - $str$28)
$str$28:
        /*0016*/ 	.byte	0x2f, 0x74, 0x6d, 0x70, 0x2f, 0x63, 0x75, 0x74, 0x6c, 0x61, 0x73, 0x73, 0x5f, 0x73, 0x77, 0x65
        /*0026*/ 	.byte	0x65, 0x70, 0x5f, 0x73, 0x72, 0x63, 0x2f, 0x69, 0x6e, 0x63, 0x6c, 0x75, 0x64, 0x65, 0x2f, 0x63
        /*0036*/ 	.byte	0x75, 0x74, 0x65, 0x2f, 0x70, 0x6f, 0x69, 0x6e, 0x74, 0x65, 0x72, 0x5f, 0x66, 0x6c, 0x61, 0x67
        /*0046*/ 	.byte	0x67, 0x65, 0x64, 0x2e, 0x68, 0x70, 0x70, 0x00
	.type		$str$26,@object
	.size		$str$26,($str$25 - $str$26)
$str$26:
        /*004e*/ 	.byte	0x2f, 0x74, 0x6d, 0x70, 0x2f, 0x63, 0x75, 0x74, 0x6c, 0x61, 0x73, 0x73, 0x5f, 0x73, 0x77, 0x65
        /*005e*/ 	.byte	0x65, 0x70, 0x5f, 0x73, 0x72, 0x63, 0x2f, 0x69, 0x6e, 0x63, 0x6c, 0x75, 0x64, 0x65, 0x2f, 0x63
        /*006e*/ 	.byte	0x75, 0x74, 0x65, 0x2f, 0x61, 0x74, 0x6f, 0x6d, 0x2f, 0x63, 0x6f, 0x70, 0x79, 0x5f, 0x74, 0x72
        /*007e*/ 	.byte	0x61, 0x69, 0x74, 0x73, 0x5f, 0x73, 0x6d, 0x31, 0x30, 0x30, 0x2e, 0x68, 0x70, 0x70, 0x00
	.type		$str$25,@object
	.size		$str$25,(__unnamed_1 - $str$25)
$str$25:
        /*008d*/ 	.byte	0x28, 0x28, 0x75, 0x69, 0x6e, 0x74, 0x33, 0x32, 0x5f, 0x74, 0x28, 0x74, 0x68, 0x72, 0x65, 0x61
        /*009d*/ 	.byte	0x64, 0x49, 0x64, 0x78, 0x2e, 0x78, 0x29, 0x20, 0x2f, 0x20, 0x33, 0x32, 0x29, 0x20, 0x25, 0x20
        /*00ad*/ 	.byte	0x34, 0x29, 0x20, 0x3d, 0x3d, 0x20, 0x28, 0x28, 0x28, 0x74, 0x6d, 0x65, 0x6d, 0x5f, 0x61, 0x64
        /*00bd*/ 	.byte	0x64, 0x72, 0x20, 0x3e, 0x3e, 0x20, 0x31, 0x36, 0x29, 0x20, 0x2f, 0x20, 0x33, 0x32, 0x29, 0x20
        /*00cd*/ 	.byte	0x25, 0x20, 0x34, 0x29, 0x00
	.type		__unnamed_1,@object
	.size		__unnamed_1,(__unnamed_2 - __unnamed_1)
__unnamed_1:
        /*00d2*/ 	.byte	0x61, 0x75, 0x74, 0x6f, 0x20, 0x63, 0x75, 0x74, 0x65, 0x3a, 0x3a, 0x61, 0x73, 0x5f, 0x70, 0x6f
        /* <DEDUP_REMOVED lines=24> */
        /*0262*/ 	.byte	0x43, 0x3c, 0x38, 0x31, 0x39, 0x32, 0x3e, 0x3e, 0x3e, 0x3e, 0x5d, 0x00
	.type		__unnamed_2,@object
	.size		__unnamed_2,(.L_2 - __unnamed_2)
__unnamed_2:
        /* <DEDUP_REMOVED lines=42> */
        /*050e*/ 	.byte	0x3e, 0x3e, 0x3e, 0x3e, 0x5d, 0x00
.L_2:


//--------------------- .nv.shared._ZN7cutlass13device_kernelINS_4gemm6kernel13GemmUniversalIN4cute5tupleIJiiiiEEENS1_10collective13CollectiveMmaINS1_35MainloopSm100TmaUmmaWarpSpecializedILi4ELi2ELi4ENS5_IJNS4_1CILi2EEENSA_ILi1EEESC_EEEEENS5_IJNSA_ILi256EEENSA_ILi128EEENSA_ILi64EEEEEENS_12float_e5m2_tENS5_IJlSC_lEEESJ_SK_NS4_8TiledMMAINS4_8MMA_AtomIJNS4_10MMA_TraitsINS4_25SM100_MMA_F8F6F4_2x1SM_SSEJSJ_SJ_fSF_SG_NS4_17integral_constantINS4_4UMMA5MajorELSR_0EEESS_NSP_INSQ_7ScaleInELST_0EEESU_EEEEEENS4_6LayoutINS5_IJSC_SC_SC_EEENS5_IJNSA_ILi0EEESZ_SZ_EEEEENS5_IJNS4_10UnderscoreES12_S12_EEEEENS4_18SM100_TMA_2SM_LOADENS4_14ComposedLayoutINS4_7SwizzleILi2ELi4ELi3EEENS4_18smem_ptr_flag_bitsILi8EEENSX_INS5_IJNSA_ILi8EEESH_EEENS5_IJSH_SC_EEEEEEEvNS4_8identityES15_S1F_vS1G_EENS_8epilogue10collective18CollectiveEpilogueINS1I_23Sm100TmaWarpSpecializedILi2ELi2ELi64ELb0ELb0EEEJNS5_IJSG_SG_SH_EEENS5_IJNSX_ISG_SC_EENSX_ISH_SC_EEEEESJ_SK_SJ_SK_NS1I_6fusion15FusionCallbacksIS1M_NS1R_17LinearCombinationISJ_fSJ_fLNS_15FloatRoundStyleE2EEES1N_S1Q_JEEENS4_5SM1004TMEM4LOAD26SM100_TMEM_LOAD_32dp32b64xENS4_13SM90_TMA_LOADES1F_NS4_39AutoVectorizingCopyWithAssumedAlignmentILi128EEENS4_14SM90_TMA_STOREES1F_S23_S23_EEEvvEEEEvNT_6ParamsE --------------------------
	.section	.nv.shared._ZN7cutlass13device_kernelINS_4gemm6kernel13GemmUniversalIN4cute5tupleIJiiiiEEENS1_10collective13CollectiveMmaINS1_35MainloopSm100TmaUmmaWarpSpecializedILi4ELi2ELi4ENS5_IJNS4_1CILi2EEENSA_ILi1EEESC_EEEEENS5_IJNSA_ILi256EEENSA_ILi128EEENSA_ILi64EEEEEENS_12float_e5m2_tENS5_IJlSC_lEEESJ_SK_NS4_8TiledMMAINS4_8MMA_AtomIJNS4_10MMA_TraitsINS4_25SM100_MMA_F8F6F4_2x1SM_SSEJSJ_SJ_fSF_SG_NS4_17integral_constantINS4_4UMMA5MajorELSR_0EEESS_NSP_INSQ_7ScaleInELST_0EEESU_EEEEEENS4_6LayoutINS5_IJSC_SC_SC_EEENS5_IJNSA_ILi0EEESZ_SZ_EEEEENS5_IJNS4_10UnderscoreES12_S12_EEEEENS4_18SM100_TMA_2SM_LOADENS4_14ComposedLayoutINS4_7SwizzleILi2ELi4ELi3EEENS4_18smem_ptr_flag_bitsILi8EEENSX_INS5_IJNSA_ILi8EEESH_EEENS5_IJSH_SC_EEEEEEEvNS4_8identityES15_S1F_vS1G_EENS_8epilogue10collective18CollectiveEpilogueINS1I_23Sm100TmaWarpSpecializedILi2ELi2ELi64ELb0ELb0EEEJNS5_IJSG_SG_SH_EEENS5_IJNSX_ISG_SC_EENSX_ISH_SC_EEEEESJ_SK_SJ_SK_NS1I_6fusion15FusionCallbacksIS1M_NS1R_17LinearCombinationISJ_fSJ_fLNS_15FloatRoundStyleE2EEES1N_S1Q_JEEENS4_5SM1004TMEM4LOAD26SM100_TMEM_LOAD_32dp32b64xENS4_13SM90_TMA_LOADES1F_NS4_39AutoVectorizingCopyWithAssumedAlignmentILi128EEENS4_14SM90_TMA_STOREES1F_S23_S23_EEEvvEEEEvNT_6ParamsE,"aw",@nobits
	.sectionflags	@""
	.align	16
	.zero		1024


//--------------------- .nv.shared.reserved.0     --------------------------
	.section	.nv.shared.reserved.0,"aw",@nobits
	.weak		__nv_reservedSMEM_offset_0_alias
	.size		__nv_reservedSMEM_offset_0_alias, 0, 64
	.other		__nv_reservedSMEM_offset_0_alias,@"STO_CUDA_RESERVED_SHARED STV_DEFAULT"
__nv_reservedSMEM_offset_0_alias:
	.zero		0
.nv.shared.reserved.0:
	.zero		64
	.weak		__nv_reservedSMEM_tcgen05_partition
	.type		__nv_reservedSMEM_tcgen05_partition,@object
	.size		__nv_reservedSMEM_tcgen05_partition,(.L_0 - __nv_reservedSMEM_tcgen05_partition)
__nv_reservedSMEM_tcgen05_partition:
	.zero		32
.L_0:


//--------------------- .nv.global                --------------------------
	.section	.nv.global,"aw",@nobits
.nv.global:
	.type		_ZN39_INTERNAL_8c56eda2_4_k_cu_fba73ff5_97704cute1_E,@object
	.size		_ZN39_INTERNAL_8c56eda2_4_k_cu_fba73ff5_97704cute1_E,(_ZN39_INTERNAL_8c56eda2_4_k_cu_fba73ff5_97704cuda3std3__45__cpo6cbeginE - _ZN39_INTERNAL_8c56eda2_4_k_cu_fba73ff5_97704cute1_E)
_ZN39_INTERNAL_8c56eda2_4_k_cu_fba73ff5_97704cute1_E:
	.zero		1
	.type		_ZN39_INTERNAL_8c56eda2_4_k_cu_fba73ff5_97704cuda3std3__45__cpo6cbeginE,@object
	.size		_ZN39_INTERNAL_8c56eda2_4_k_cu_fba73ff5_97704cuda3std3__45__cpo6cbeginE,(_ZN39_INTERNAL_8c56eda2_4_k_cu_fba73ff5_97704cuda3std3__48in_placeE - _ZN39_INTERNAL_8c56eda2_4_k_cu_fba73ff5_97704cuda3std3__45__cpo6cbeginE)
_ZN39_INTERNAL_8c56eda2_4_k_cu_fba73ff5_97704cuda3std3__45__cpo6cbeginE:
	.zero		1
	.type		_ZN39_INTERNAL_8c56eda2_4_k_cu_fba73ff5_97704cuda3std3__48in_placeE,@object
	.size		_ZN39_INTERNAL_8c56eda2_4_k_cu_fba73ff5_97704cuda3std3__48in_placeE,(_ZN39_INTERNAL_8c56eda2_4_k_cu_fba73ff5_97704cuda3std6ranges3__45__cpo9iter_moveE - _ZN39_INTERNAL_8c56eda2_4_k_cu_fba73ff5_97704cuda3std3__48in_placeE)
_ZN39_INTERNAL_8c56eda2_4_k_cu_fba73ff5_97704cuda3std3__48in_placeE:
	.zero		1
	.type		_ZN39_INTERNAL_8c56eda2_4_k_cu_fba73ff5_97704cuda3std6ranges3__45__cpo9iter_moveE,@object
	.size		_ZN39_INTERNAL_8c56eda2_4_k_cu_fba73ff5_97704cuda3std6ranges3__45__cpo9iter_moveE,(_ZN39_INTERNAL_8c56eda2_4_k_cu_fba73ff5_97704cuda3std3__45__cpo5beginE - _ZN39_INTERNAL_8c56eda2_4_k_cu_fba73ff5_97704cuda3std6ranges3__45__cpo9iter_moveE)
_ZN39_INTERNAL_8c56eda2_4_k_cu_fba73ff5_97704cuda3std6ranges3__45__cpo9iter_moveE:
	.zero		1
	.type		_ZN39_INTERNAL_8c56eda2_4_k_cu_fba73ff5_97704cuda3std3__45__cpo5beginE,@object
	.size		_ZN39_INTERNAL_8c56eda2_4_k_cu_fba73ff5_97704cuda3std3__45__cpo5beginE,(_ZN39_INTERNAL_8c56eda2_4_k_cu_fba73ff5_97704cuda3std3__441_GLOBAL__N__8c56eda2_4_k_cu_fba73ff5_97706ignoreE - _ZN39_INTERNAL_8c56eda2_4_k_cu_fba73ff5_97704cuda3std3__45__cpo5beginE)
_ZN39_INTERNAL_8c56eda2_4_k_cu_fba73ff5_97704cuda3std3__45__cpo5beginE:
	.zero		1
	.type		_ZN39_INTERNAL_8c56eda2_4_k_cu_fba73ff5_97704cuda3std3__441_GLOBAL__N__8c56eda2_4_k_cu_fba73ff5_97706ignoreE,@object
	.size		_ZN39_INTERNAL_8c56eda2_4_k_cu_fba73ff5_97704cuda3std3__441_GLOBAL__N__8c56eda2_4_k_cu_fba73ff5_97706ignoreE,(_ZN39_INTERNAL_8c56eda2_4_k_cu_fba73ff5_97704cute7productE - _ZN39_INTERNAL_8c56eda2_4_k_cu_fba73ff5_97704cuda3std3__441_GLOBAL__N__8c56eda2_4_k_cu_fba73ff5_97706ignoreE)
_ZN39_INTERNAL_8c56eda2_4_k_cu_fba73ff5_97704cuda3std3__441_GLOBAL__N__8c56eda2_4_k_cu_fba73ff5_97706ignoreE:
	.zero		1
	.type		_ZN39_INTERNAL_8c56eda2_4_k_cu_fba73ff5_97704cute7productE,@object
	.size		_ZN39_INTERNAL_8c56eda2_4_k_cu_fba73ff5_97704cute7productE,(_ZN39_INTERNAL_8c56eda2_4_k_cu_fba73ff5_97704cuda3std3__45__cpo3endE - _ZN39_INTERNAL_8c56eda2_4_k_cu_fba73ff5_97704cute7productE)
_ZN39_INTERNAL_8c56eda2_4_k_cu_fba73ff5_97704cute7productE:
	.zero		1
	.type		_ZN39_INTERNAL_8c56eda2_4_k_cu_fba73ff5_97704cuda3std3__45__cpo3endE,@object
	.size		_ZN39_INTERNAL_8c56eda2_4_k_cu_fba73ff5_97704cuda3std3__45__cpo3endE,(_ZN39_INTERNAL_8c56eda2_4_k_cu_fba73ff5_97704cuda3std3__419piecewise_constructE - _ZN39_INTERNAL_8c56eda2_4_k_cu_fba73ff5_97704cuda3std3__45__cpo3endE)
_ZN39_INTERNAL_8c56eda2_4_k_cu_fba73ff5_97704cuda3std3__45__cpo3endE:
	.zero		1
	.type		_ZN39_INTERNAL_8c56eda2_4_k_cu_fba73ff5_97704cuda3std3__419piecewise_constructE,@object
	.size		_ZN39_INTERNAL_8c56eda2_4_k_cu_fba73ff5_97704cuda3std3__419piecewise_constructE,(_ZN39_INTERNAL_8c56eda2_4_k_cu_fba73ff5_97704cuda3std3__45__cpo4cendE - _ZN39_INTERNAL_8c56eda2_4_k_cu_fba73ff5_97704cuda3std3__419piecewise_constructE)
_ZN39_INTERNAL_8c56eda2_4_k_cu_fba73ff5_97704cuda3std3__419piecewise_constructE:
	.zero		1
	.type		_ZN39_INTERNAL_8c56eda2_4_k_cu_fba73ff5_97704cuda3std3__45__cpo4cendE,@object
	.size		_ZN39_INTERNAL_8c56eda2_4_k_cu_fba73ff5_97704cuda3std3__45__cpo4cendE,(_ZN39_INTERNAL_8c56eda2_4_k_cu_fba73ff5_97704cuda3std6ranges3__45__cpo4swapE - _ZN39_INTERNAL_8c56eda2_4_k_cu_fba73ff5_97704cuda3std3__45__cpo4cendE)
_ZN39_INTERNAL_8c56eda2_4_k_cu_fba73ff5_97704cuda3std3__45__cpo4cendE:
	.zero		1
	.type		_ZN39_INTERNAL_8c56eda2_4_k_cu_fba73ff5_97704cuda3std6ranges3__45__cpo4swapE,@object
	.size		_ZN39_INTERNAL_8c56eda2_4_k_cu_fba73ff5_97704cuda3std6ranges3__45__cpo4swapE,(.L_10 - _ZN39_INTERNAL_8c56eda2_4_k_cu_fba73ff5_97704cuda3std6ranges3__45__cpo4swapE)
_ZN39_INTERNAL_8c56eda2_4_k_cu_fba73ff5_97704cuda3std6ranges3__45__cpo4swapE:
	.zero		1
.L_10:


//--------------------- .nv.constant0._ZN7cutlass13device_kernelINS_4gemm6kernel13GemmUniversalIN4cute5tupleIJiiiiEEENS1_10collective13CollectiveMmaINS1_35MainloopSm100TmaUmmaWarpSpecializedILi4ELi2ELi4ENS5_IJNS4_1CILi2EEENSA_ILi1EEESC_EEEEENS5_IJNSA_ILi256EEENSA_ILi128EEENSA_ILi64EEEEEENS_12float_e5m2_tENS5_IJlSC_lEEESJ_SK_NS4_8TiledMMAINS4_8MMA_AtomIJNS4_10MMA_TraitsINS4_25SM100_MMA_F8F6F4_2x1SM_SSEJSJ_SJ_fSF_SG_NS4_17integral_constantINS4_4UMMA5MajorELSR_0EEESS_NSP_INSQ_7ScaleInELST_0EEESU_EEEEEENS4_6LayoutINS5_IJSC_SC_SC_EEENS5_IJNSA_ILi0EEESZ_SZ_EEEEENS5_IJNS4_10UnderscoreES12_S12_EEEEENS4_18SM100_TMA_2SM_LOADENS4_14ComposedLayoutINS4_7SwizzleILi2ELi4ELi3EEENS4_18smem_ptr_flag_bitsILi8EEENSX_INS5_IJNSA_ILi8EEESH_EEENS5_IJSH_SC_EEEEEEEvNS4_8identityES15_S1F_vS1G_EENS_8epilogue10collective18CollectiveEpilogueINS1I_23Sm100TmaWarpSpecializedILi2ELi2ELi64ELb0ELb0EEEJNS5_IJSG_SG_SH_EEENS5_IJNSX_ISG_SC_EENSX_ISH_SC_EEEEESJ_SK_SJ_SK_NS1I_6fusion15FusionCallbacksIS1M_NS1R_17LinearCombinationISJ_fSJ_fLNS_15FloatRoundStyleE2EEES1N_S1Q_JEEENS4_5SM1004TMEM4LOAD26SM100_TMEM_LOAD_32dp32b64xENS4_13SM90_TMA_LOADES1F_NS4_39AutoVectorizingCopyWithAssumedAlignmentILi128EEENS4_14SM90_TMA_STOREES1F_S23_S23_EEEvvEEEEvNT_6ParamsE --------------------------
	.section	.nv.constant0._ZN7cutlass13device_kernelINS_4gemm6kernel13GemmUniversalIN4cute5tupleIJiiiiEEENS1_10collective13CollectiveMmaINS1_35MainloopSm100TmaUmmaWarpSpecializedILi4ELi2ELi4ENS5_IJNS4_1CILi2EEENSA_ILi1EEESC_EEEEENS5_IJNSA_ILi256EEENSA_ILi128EEENSA_ILi64EEEEEENS_12float_e5m2_tENS5_IJlSC_lEEESJ_SK_NS4_8TiledMMAINS4_8MMA_AtomIJNS4_10MMA_TraitsINS4_25SM100_MMA_F8F6F4_2x1SM_SSEJSJ_SJ_fSF_SG_NS4_17integral_constantINS4_4UMMA5MajorELSR_0EEESS_NSP_INSQ_7ScaleInELST_0EEESU_EEEEEENS4_6LayoutINS5_IJSC_SC_SC_EEENS5_IJNSA_ILi0EEESZ_SZ_EEEEENS5_IJNS4_10UnderscoreES12_S12_EEEEENS4_18SM100_TMA_2SM_LOADENS4_14ComposedLayoutINS4_7SwizzleILi2ELi4ELi3EEENS4_18smem_ptr_flag_bitsILi8EEENSX_INS5_IJNSA_ILi8EEESH_EEENS5_IJSH_SC_EEEEEEEvNS4_8identityES15_S1F_vS1G_EENS_8epilogue10collective18CollectiveEpilogueINS1I_23Sm100TmaWarpSpecializedILi2ELi2ELi64ELb0ELb0EEEJNS5_IJSG_SG_SH_EEENS5_IJNSX_ISG_SC_EENSX_ISH_SC_EEEEESJ_SK_SJ_SK_NS1I_6fusion15FusionCallbacksIS1M_NS1R_17LinearCombinationISJ_fSJ_fLNS_15FloatRoundStyleE2EEES1N_S1Q_JEEENS4_5SM1004TMEM4LOAD26SM100_TMEM_LOAD_32dp32b64xENS4_13SM90_TMA_LOADES1F_NS4_39AutoVectorizingCopyWithAssumedAlignmentILi128EEENS4_14SM90_TMA_STOREES1F_S23_S23_EEEvvEEEEvNT_6ParamsE,"a",@progbits
	.sectionflags	@""
	.align	4
.nv.constant0._ZN7cutlass13device_kernelINS_4gemm6kernel13GemmUniversalIN4cute5tupleIJiiiiEEENS1_10collective13CollectiveMmaINS1_35MainloopSm100TmaUmmaWarpSpecializedILi4ELi2ELi4ENS5_IJNS4_1CILi2EEENSA_ILi1EEESC_EEEEENS5_IJNSA_ILi256EEENSA_ILi128EEENSA_ILi64EEEEEENS_12float_e5m2_tENS5_IJlSC_lEEESJ_SK_NS4_8TiledMMAINS4_8MMA_AtomIJNS4_10MMA_TraitsINS4_25SM100_MMA_F8F6F4_2x1SM_SSEJSJ_SJ_fSF_SG_NS4_17integral_constantINS4_4UMMA5MajorELSR_0EEESS_NSP_INSQ_7ScaleInELST_0EEESU_EEEEEENS4_6LayoutINS5_IJSC_SC_SC_EEENS5_IJNSA_ILi0EEESZ_SZ_EEEEENS5_IJNS4_10UnderscoreES12_S12_EEEEENS4_18SM100_TMA_2SM_LOADENS4_14ComposedLayoutINS4_7SwizzleILi2ELi4ELi3EEENS4_18smem_ptr_flag_bitsILi8EEENSX_INS5_IJNSA_ILi8EEESH_EEENS5_IJSH_SC_EEEEEEEvNS4_8identityES15_S1F_vS1G_EENS_8epilogue10collective18CollectiveEpilogueINS1I_23Sm100TmaWarpSpecializedILi2ELi2ELi64ELb0ELb0EEEJNS5_IJSG_SG_SH_EEENS5_IJNSX_ISG_SC_EENSX_ISH_SC_EEEEESJ_SK_SJ_SK_NS1I_6fusion15FusionCallbacksIS1M_NS1R_17LinearCombinationISJ_fSJ_fLNS_15FloatRoundStyleE2EEES1N_S1Q_JEEENS4_5SM1004TMEM4LOAD26SM100_TMEM_LOAD_32dp32b64xENS4_13SM90_TMA_LOADES1F_NS4_39AutoVectorizingCopyWithAssumedAlignmentILi128EEENS4_14SM90_TMA_STOREES1F_S23_S23_EEEvvEEEEvNT_6ParamsE:
	.zero		2944


//--------------------- SYMBOLS --------------------------

	.type		.nv.reservedSmem.offset0,@object
	.size		.nv.reservedSmem.offset0,0x4
	.type		.nv.reservedSmem.cap,@object
	.size		.nv.reservedSmem.cap,0x4
	.type		__assertfail,@function
